//
// Generated by NVIDIA NVVM Compiler
//
// Compiler Build ID: CL-36424714
// Cuda compilation tools, release 13.0, V13.0.88
// Based on NVVM 20.0.0
//

.version 9.0
.target sm_100
.address_size 64

.global .align 1 .b8 arr[65536];

.entry _Z19l2_ld_hammer_kernelv()
{
	.reg .pred 	%p<2>;
	.reg .b32 	%r<37>;
	.reg .b64 	%rd<437>;
	.reg .b64 	%fd<517>;

	mov.u32 	%r1, %tid.x;
	mul.wide.u32 	%rd113, %r1, 8;
	mov.u64 	%rd114, arr;
	cvta.global.u64 	%rd115, %rd114;
	add.s64 	%rd116, %rd115, %rd113;
	add.s64 	%rd1, %rd116, 1792;
	shl.b32 	%r5, %r1, 3;
	add.s32 	%r6, %r5, 256;
	cvt.u64.u32 	%rd117, %r6;
	and.b64  	%rd118, %rd117, 8184;
	add.s64 	%rd2, %rd115, %rd118;
	add.s32 	%r7, %r5, 512;
	cvt.u64.u32 	%rd119, %r7;
	and.b64  	%rd120, %rd119, 8184;
	add.s64 	%rd3, %rd115, %rd120;
	add.s32 	%r8, %r5, 768;
	cvt.u64.u32 	%rd121, %r8;
	and.b64  	%rd122, %rd121, 8184;
	add.s64 	%rd4, %rd115, %rd122;
	add.s32 	%r9, %r5, 1024;
	cvt.u64.u32 	%rd123, %r9;
	and.b64  	%rd124, %rd123, 8184;
	add.s64 	%rd5, %rd115, %rd124;
	add.s32 	%r10, %r5, 1280;
	cvt.u64.u32 	%rd125, %r10;
	and.b64  	%rd126, %rd125, 8184;
	add.s64 	%rd6, %rd115, %rd126;
	add.s32 	%r11, %r5, 1536;
	cvt.u64.u32 	%rd127, %r11;
	and.b64  	%rd128, %rd127, 8184;
	add.s64 	%rd7, %rd115, %rd128;
	add.s32 	%r12, %r5, 1792;
	cvt.u64.u32 	%rd129, %r12;
	and.b64  	%rd130, %rd129, 8184;
	add.s64 	%rd8, %rd115, %rd130;
	add.s32 	%r13, %r5, 2048;
	cvt.u64.u32 	%rd131, %r13;
	and.b64  	%rd132, %rd131, 8184;
	add.s64 	%rd9, %rd115, %rd132;
	add.s32 	%r14, %r5, 2304;
	cvt.u64.u32 	%rd133, %r14;
	and.b64  	%rd134, %rd133, 8184;
	add.s64 	%rd10, %rd115, %rd134;
	add.s32 	%r15, %r5, 2560;
	cvt.u64.u32 	%rd135, %r15;
	and.b64  	%rd136, %rd135, 8184;
	add.s64 	%rd11, %rd115, %rd136;
	add.s32 	%r16, %r5, 2816;
	cvt.u64.u32 	%rd137, %r16;
	and.b64  	%rd138, %rd137, 8184;
	add.s64 	%rd12, %rd115, %rd138;
	add.s32 	%r17, %r5, 3072;
	cvt.u64.u32 	%rd139, %r17;
	and.b64  	%rd140, %rd139, 8184;
	add.s64 	%rd13, %rd115, %rd140;
	add.s32 	%r18, %r5, 3328;
	cvt.u64.u32 	%rd141, %r18;
	and.b64  	%rd142, %rd141, 8184;
	add.s64 	%rd14, %rd115, %rd142;
	add.s32 	%r19, %r5, 3584;
	cvt.u64.u32 	%rd143, %r19;
	and.b64  	%rd144, %rd143, 8184;
	add.s64 	%rd15, %rd115, %rd144;
	add.s32 	%r20, %r5, 3840;
	cvt.u64.u32 	%rd145, %r20;
	and.b64  	%rd146, %rd145, 8184;
	add.s64 	%rd16, %rd115, %rd146;
	xor.b64  	%rd147, %rd113, 4096;
	add.s64 	%rd17, %rd115, %rd147;
	add.s32 	%r21, %r5, 4352;
	cvt.u64.u32 	%rd148, %r21;
	and.b64  	%rd149, %rd148, 8184;
	add.s64 	%rd18, %rd115, %rd149;
	add.s32 	%r22, %r5, 4608;
	cvt.u64.u32 	%rd150, %r22;
	and.b64  	%rd151, %rd150, 8184;
	add.s64 	%rd19, %rd115, %rd151;
	add.s32 	%r23, %r5, 4864;
	cvt.u64.u32 	%rd152, %r23;
	and.b64  	%rd153, %rd152, 8184;
	add.s64 	%rd20, %rd115, %rd153;
	add.s32 	%r24, %r5, 5120;
	cvt.u64.u32 	%rd154, %r24;
	and.b64  	%rd155, %rd154, 8184;
	add.s64 	%rd21, %rd115, %rd155;
	add.s32 	%r25, %r5, 5376;
	cvt.u64.u32 	%rd156, %r25;
	and.b64  	%rd157, %rd156, 8184;
	add.s64 	%rd22, %rd115, %rd157;
	add.s32 	%r26, %r5, 5632;
	cvt.u64.u32 	%rd158, %r26;
	and.b64  	%rd159, %rd158, 8184;
	add.s64 	%rd23, %rd115, %rd159;
	add.s32 	%r27, %r5, 5888;
	cvt.u64.u32 	%rd160, %r27;
	and.b64  	%rd161, %rd160, 8184;
	add.s64 	%rd24, %rd115, %rd161;
	add.s32 	%r28, %r5, 6144;
	cvt.u64.u32 	%rd162, %r28;
	and.b64  	%rd163, %rd162, 8184;
	add.s64 	%rd25, %rd115, %rd163;
	add.s32 	%r29, %r5, 6400;
	cvt.u64.u32 	%rd164, %r29;
	and.b64  	%rd165, %rd164, 8184;
	add.s64 	%rd26, %rd115, %rd165;
	add.s32 	%r30, %r5, 6656;
	cvt.u64.u32 	%rd166, %r30;
	and.b64  	%rd167, %rd166, 8184;
	add.s64 	%rd27, %rd115, %rd167;
	add.s32 	%r31, %r5, 6912;
	cvt.u64.u32 	%rd168, %r31;
	and.b64  	%rd169, %rd168, 8184;
	add.s64 	%rd28, %rd115, %rd169;
	add.s32 	%r32, %r5, 7168;
	cvt.u64.u32 	%rd170, %r32;
	and.b64  	%rd171, %rd170, 8184;
	add.s64 	%rd29, %rd115, %rd171;
	add.s32 	%r33, %r5, 7424;
	cvt.u64.u32 	%rd172, %r33;
	and.b64  	%rd173, %rd172, 8184;
	add.s64 	%rd30, %rd115, %rd173;
	add.s32 	%r34, %r5, 7680;
	cvt.u64.u32 	%rd174, %r34;
	and.b64  	%rd175, %rd174, 8184;
	add.s64 	%rd31, %rd115, %rd175;
	add.s32 	%r35, %r5, 7936;
	cvt.u64.u32 	%rd176, %r35;
	and.b64  	%rd177, %rd176, 8184;
	add.s64 	%rd32, %rd115, %rd177;
	add.s64 	%rd33, %rd116, 256;
	add.s64 	%rd34, %rd2, 256;
	add.s64 	%rd35, %rd3, 256;
	add.s64 	%rd36, %rd4, 256;
	add.s64 	%rd37, %rd5, 256;
	add.s64 	%rd38, %rd6, 256;
	add.s64 	%rd39, %rd7, 256;
	add.s64 	%rd40, %rd8, 256;
	add.s64 	%rd41, %rd9, 256;
	add.s64 	%rd42, %rd10, 256;
	add.s64 	%rd43, %rd11, 256;
	add.s64 	%rd44, %rd12, 256;
	add.s64 	%rd45, %rd13, 256;
	add.s64 	%rd46, %rd14, 256;
	add.s64 	%rd47, %rd15, 256;
	add.s64 	%rd48, %rd18, 256;
	add.s64 	%rd49, %rd19, 256;
	add.s64 	%rd50, %rd32, 256;
	add.s64 	%rd51, %rd116, 512;
	add.s64 	%rd52, %rd2, 512;
	add.s64 	%rd53, %rd3, 512;
	add.s64 	%rd54, %rd4, 512;
	add.s64 	%rd55, %rd5, 512;
	add.s64 	%rd56, %rd6, 512;
	add.s64 	%rd57, %rd7, 512;
	add.s64 	%rd58, %rd8, 512;
	add.s64 	%rd59, %rd9, 512;
	add.s64 	%rd60, %rd10, 512;
	add.s64 	%rd61, %rd11, 512;
	add.s64 	%rd62, %rd12, 512;
	add.s64 	%rd63, %rd13, 512;
	add.s64 	%rd64, %rd14, 512;
	add.s64 	%rd65, %rd15, 512;
	add.s64 	%rd66, %rd16, 512;
	add.s64 	%rd67, %rd17, 512;
	add.s64 	%rd68, %rd18, 512;
	add.s64 	%rd69, %rd19, 512;
	add.s64 	%rd70, %rd20, 512;
	add.s64 	%rd71, %rd21, 512;
	add.s64 	%rd72, %rd22, 512;
	add.s64 	%rd73, %rd23, 512;
	add.s64 	%rd74, %rd24, 512;
	add.s64 	%rd75, %rd25, 512;
	add.s64 	%rd76, %rd26, 512;
	add.s64 	%rd77, %rd27, 512;
	add.s64 	%rd78, %rd28, 512;
	add.s64 	%rd79, %rd29, 512;
	add.s64 	%rd80, %rd30, 512;
	add.s64 	%rd81, %rd31, 512;
	add.s64 	%rd82, %rd32, 512;
	add.s64 	%rd83, %rd116, 768;
	add.s64 	%rd84, %rd2, 768;
	add.s64 	%rd85, %rd3, 768;
	add.s64 	%rd86, %rd4, 768;
	add.s64 	%rd87, %rd5, 768;
	add.s64 	%rd88, %rd6, 768;
	add.s64 	%rd89, %rd7, 768;
	add.s64 	%rd90, %rd9, 768;
	add.s64 	%rd91, %rd32, 768;
	add.s64 	%rd92, %rd2, 1024;
	add.s64 	%rd93, %rd4, 1024;
	add.s64 	%rd94, %rd8, 1024;
	add.s64 	%rd95, %rd10, 1024;
	add.s64 	%rd96, %rd12, 1024;
	add.s64 	%rd97, %rd16, 1024;
	add.s64 	%rd98, %rd20, 1024;
	add.s64 	%rd99, %rd24, 1024;
	add.s64 	%rd100, %rd32, 1024;
	add.s64 	%rd101, %rd2, 1280;
	add.s64 	%rd102, %rd4, 1280;
	add.s64 	%rd103, %rd8, 1280;
	add.s64 	%rd104, %rd16, 1280;
	add.s64 	%rd105, %rd20, 1280;
	add.s64 	%rd106, %rd24, 1280;
	add.s64 	%rd107, %rd32, 1280;
	add.s64 	%rd108, %rd2, 1536;
	add.s64 	%rd109, %rd4, 1536;
	add.s64 	%rd110, %rd8, 1536;
	add.s64 	%rd111, %rd12, 1536;
	add.s64 	%rd112, %rd16, 1536;
	mov.b32 	%r36, 0;
	mov.f64 	%fd516, 0d0000000000000000;
$L__BB0_1:
	add.s64 	%rd178, %rd1, -1792;
	// begin inline asm
	{	
.reg .f64 val;
	ld.global.cg.f64 val, [%rd178];
	add.f64 %fd516, val, %fd516;
	}
	// end inline asm
	// begin inline asm
	{	
.reg .f64 val;
	ld.global.cg.f64 val, [%rd2];
	add.f64 %fd516, val, %fd516;
	}
	// end inline asm
	// begin inline asm
	{	
.reg .f64 val;
	ld.global.cg.f64 val, [%rd3];
	add.f64 %fd516, val, %fd516;
	}
	// end inline asm
	// begin inline asm
	{	
.reg .f64 val;
	ld.global.cg.f64 val, [%rd4];
	add.f64 %fd516, val, %fd516;
	}
	// end inline asm
	// begin inline asm
	{	
.reg .f64 val;
	ld.global.cg.f64 val, [%rd5];
	add.f64 %fd516, val, %fd516;
	}
	// end inline asm
	// begin inline asm
	{	
.reg .f64 val;
	ld.global.cg.f64 val, [%rd6];
	add.f64 %fd516, val, %fd516;
	}
	// end inline asm
	// begin inline asm
	{	
.reg .f64 val;
	ld.global.cg.f64 val, [%rd7];
	add.f64 %fd516, val, %fd516;
	}
	// end inline asm
	// begin inline asm
	{	
.reg .f64 val;
	ld.global.cg.f64 val, [%rd8];
	add.f64 %fd516, val, %fd516;
	}
	// end inline asm
	// begin inline asm
	{	
.reg .f64 val;
	ld.global.cg.f64 val, [%rd9];
	add.f64 %fd516, val, %fd516;
	}
	// end inline asm
	// begin inline asm
	{	
.reg .f64 val;
	ld.global.cg.f64 val, [%rd10];
	add.f64 %fd516, val, %fd516;
	}
	// end inline asm
	// begin inline asm
	{	
.reg .f64 val;
	ld.global.cg.f64 val, [%rd11];
	add.f64 %fd516, val, %fd516;
	}
	// end inline asm
	// begin inline asm
	{	
.reg .f64 val;
	ld.global.cg.f64 val, [%rd12];
	add.f64 %fd516, val, %fd516;
	}
	// end inline asm
	// begin inline asm
	{	
.reg .f64 val;
	ld.global.cg.f64 val, [%rd13];
	add.f64 %fd516, val, %fd516;
	}
	// end inline asm
	// begin inline asm
	{	
.reg .f64 val;
	ld.global.cg.f64 val, [%rd14];
	add.f64 %fd516, val, %fd516;
	}
	// end inline asm
	// begin inline asm
	{	
.reg .f64 val;
	ld.global.cg.f64 val, [%rd15];
	add.f64 %fd516, val, %fd516;
	}
	// end inline asm
	// begin inline asm
	{	
.reg .f64 val;
	ld.global.cg.f64 val, [%rd16];
	add.f64 %fd516, val, %fd516;
	}
	// end inline asm
	// begin inline asm
	{	
.reg .f64 val;
	ld.global.cg.f64 val, [%rd17];
	add.f64 %fd516, val, %fd516;
	}
	// end inline asm
	// begin inline asm
	{	
.reg .f64 val;
	ld.global.cg.f64 val, [%rd18];
	add.f64 %fd516, val, %fd516;
	}
	// end inline asm
	// begin inline asm
	{	
.reg .f64 val;
	ld.global.cg.f64 val, [%rd19];
	add.f64 %fd516, val, %fd516;
	}
	// end inline asm
	// begin inline asm
	{	
.reg .f64 val;
	ld.global.cg.f64 val, [%rd20];
	add.f64 %fd516, val, %fd516;
	}
	// end inline asm
	// begin inline asm
	{	
.reg .f64 val;
	ld.global.cg.f64 val, [%rd21];
	add.f64 %fd516, val, %fd516;
	}
	// end inline asm
	// begin inline asm
	{	
.reg .f64 val;
	ld.global.cg.f64 val, [%rd22];
	add.f64 %fd516, val, %fd516;
	}
	// end inline asm
	// begin inline asm
	{	
.reg .f64 val;
	ld.global.cg.f64 val, [%rd23];
	add.f64 %fd516, val, %fd516;
	}
	// end inline asm
	// begin inline asm
	{	
.reg .f64 val;
	ld.global.cg.f64 val, [%rd24];
	add.f64 %fd516, val, %fd516;
	}
	// end inline asm
	// begin inline asm
	{	
.reg .f64 val;
	ld.global.cg.f64 val, [%rd25];
	add.f64 %fd516, val, %fd516;
	}
	// end inline asm
	// begin inline asm
	{	
.reg .f64 val;
	ld.global.cg.f64 val, [%rd26];
	add.f64 %fd516, val, %fd516;
	}
	// end inline asm
	// begin inline asm
	{	
.reg .f64 val;
	ld.global.cg.f64 val, [%rd27];
	add.f64 %fd516, val, %fd516;
	}
	// end inline asm
	// begin inline asm
	{	
.reg .f64 val;
	ld.global.cg.f64 val, [%rd28];
	add.f64 %fd516, val, %fd516;
	}
	// end inline asm
	// begin inline asm
	{	
.reg .f64 val;
	ld.global.cg.f64 val, [%rd29];
	add.f64 %fd516, val, %fd516;
	}
	// end inline asm
	// begin inline asm
	{	
.reg .f64 val;
	ld.global.cg.f64 val, [%rd30];
	add.f64 %fd516, val, %fd516;
	}
	// end inline asm
	// begin inline asm
	{	
.reg .f64 val;
	ld.global.cg.f64 val, [%rd31];
	add.f64 %fd516, val, %fd516;
	}
	// end inline asm
	// begin inline asm
	{	
.reg .f64 val;
	ld.global.cg.f64 val, [%rd32];
	add.f64 %fd516, val, %fd516;
	}
	// end inline asm
	// begin inline asm
	{	
.reg .f64 val;
	ld.global.cg.f64 val, [%rd33];
	add.f64 %fd516, val, %fd516;
	}
	// end inline asm
	// begin inline asm
	{	
.reg .f64 val;
	ld.global.cg.f64 val, [%rd34];
	add.f64 %fd516, val, %fd516;
	}
	// end inline asm
	// begin inline asm
	{	
.reg .f64 val;
	ld.global.cg.f64 val, [%rd35];
	add.f64 %fd516, val, %fd516;
	}
	// end inline asm
	// begin inline asm
	{	
.reg .f64 val;
	ld.global.cg.f64 val, [%rd36];
	add.f64 %fd516, val, %fd516;
	}
	// end inline asm
	// begin inline asm
	{	
.reg .f64 val;
	ld.global.cg.f64 val, [%rd37];
	add.f64 %fd516, val, %fd516;
	}
	// end inline asm
	// begin inline asm
	{	
.reg .f64 val;
	ld.global.cg.f64 val, [%rd38];
	add.f64 %fd516, val, %fd516;
	}
	// end inline asm
	// begin inline asm
	{	
.reg .f64 val;
	ld.global.cg.f64 val, [%rd39];
	add.f64 %fd516, val, %fd516;
	}
	// end inline asm
	// begin inline asm
	{	
.reg .f64 val;
	ld.global.cg.f64 val, [%rd40];
	add.f64 %fd516, val, %fd516;
	}
	// end inline asm
	// begin inline asm
	{	
.reg .f64 val;
	ld.global.cg.f64 val, [%rd41];
	add.f64 %fd516, val, %fd516;
	}
	// end inline asm
	// begin inline asm
	{	
.reg .f64 val;
	ld.global.cg.f64 val, [%rd42];
	add.f64 %fd516, val, %fd516;
	}
	// end inline asm
	// begin inline asm
	{	
.reg .f64 val;
	ld.global.cg.f64 val, [%rd43];
	add.f64 %fd516, val, %fd516;
	}
	// end inline asm
	// begin inline asm
	{	
.reg .f64 val;
	ld.global.cg.f64 val, [%rd44];
	add.f64 %fd516, val, %fd516;
	}
	// end inline asm
	// begin inline asm
	{	
.reg .f64 val;
	ld.global.cg.f64 val, [%rd45];
	add.f64 %fd516, val, %fd516;
	}
	// end inline asm
	// begin inline asm
	{	
.reg .f64 val;
	ld.global.cg.f64 val, [%rd46];
	add.f64 %fd516, val, %fd516;
	}
	// end inline asm
	// begin inline asm
	{	
.reg .f64 val;
	ld.global.cg.f64 val, [%rd47];
	add.f64 %fd516, val, %fd516;
	}
	// end inline asm
	add.s64 	%rd225, %rd16, 256;
	// begin inline asm
	{	
.reg .f64 val;
	ld.global.cg.f64 val, [%rd225];
	add.f64 %fd516, val, %fd516;
	}
	// end inline asm
	add.s64 	%rd226, %rd17, 256;
	// begin inline asm
	{	
.reg .f64 val;
	ld.global.cg.f64 val, [%rd226];
	add.f64 %fd516, val, %fd516;
	}
	// end inline asm
	// begin inline asm
	{	
.reg .f64 val;
	ld.global.cg.f64 val, [%rd48];
	add.f64 %fd516, val, %fd516;
	}
	// end inline asm
	// begin inline asm
	{	
.reg .f64 val;
	ld.global.cg.f64 val, [%rd49];
	add.f64 %fd516, val, %fd516;
	}
	// end inline asm
	add.s64 	%rd229, %rd20, 256;
	// begin inline asm
	{	
.reg .f64 val;
	ld.global.cg.f64 val, [%rd229];
	add.f64 %fd516, val, %fd516;
	}
	// end inline asm
	add.s64 	%rd230, %rd21, 256;
	// begin inline asm
	{	
.reg .f64 val;
	ld.global.cg.f64 val, [%rd230];
	add.f64 %fd516, val, %fd516;
	}
	// end inline asm
	add.s64 	%rd231, %rd22, 256;
	// begin inline asm
	{	
.reg .f64 val;
	ld.global.cg.f64 val, [%rd231];
	add.f64 %fd516, val, %fd516;
	}
	// end inline asm
	add.s64 	%rd232, %rd23, 256;
	// begin inline asm
	{	
.reg .f64 val;
	ld.global.cg.f64 val, [%rd232];
	add.f64 %fd516, val, %fd516;
	}
	// end inline asm
	add.s64 	%rd233, %rd24, 256;
	// begin inline asm
	{	
.reg .f64 val;
	ld.global.cg.f64 val, [%rd233];
	add.f64 %fd516, val, %fd516;
	}
	// end inline asm
	add.s64 	%rd234, %rd25, 256;
	// begin inline asm
	{	
.reg .f64 val;
	ld.global.cg.f64 val, [%rd234];
	add.f64 %fd516, val, %fd516;
	}
	// end inline asm
	add.s64 	%rd235, %rd26, 256;
	// begin inline asm
	{	
.reg .f64 val;
	ld.global.cg.f64 val, [%rd235];
	add.f64 %fd516, val, %fd516;
	}
	// end inline asm
	add.s64 	%rd236, %rd27, 256;
	// begin inline asm
	{	
.reg .f64 val;
	ld.global.cg.f64 val, [%rd236];
	add.f64 %fd516, val, %fd516;
	}
	// end inline asm
	add.s64 	%rd237, %rd28, 256;
	// begin inline asm
	{	
.reg .f64 val;
	ld.global.cg.f64 val, [%rd237];
	add.f64 %fd516, val, %fd516;
	}
	// end inline asm
	add.s64 	%rd238, %rd29, 256;
	// begin inline asm
	{	
.reg .f64 val;
	ld.global.cg.f64 val, [%rd238];
	add.f64 %fd516, val, %fd516;
	}
	// end inline asm
	add.s64 	%rd239, %rd30, 256;
	// begin inline asm
	{	
.reg .f64 val;
	ld.global.cg.f64 val, [%rd239];
	add.f64 %fd516, val, %fd516;
	}
	// end inline asm
	add.s64 	%rd240, %rd31, 256;
	// begin inline asm
	{	
.reg .f64 val;
	ld.global.cg.f64 val, [%rd240];
	add.f64 %fd516, val, %fd516;
	}
	// end inline asm
	// begin inline asm
	{	
.reg .f64 val;
	ld.global.cg.f64 val, [%rd50];
	add.f64 %fd516, val, %fd516;
	}
	// end inline asm
	// begin inline asm
	{	
.reg .f64 val;
	ld.global.cg.f64 val, [%rd51];
	add.f64 %fd516, val, %fd516;
	}
	// end inline asm
	// begin inline asm
	{	
.reg .f64 val;
	ld.global.cg.f64 val, [%rd52];
	add.f64 %fd516, val, %fd516;
	}
	// end inline asm
	// begin inline asm
	{	
.reg .f64 val;
	ld.global.cg.f64 val, [%rd53];
	add.f64 %fd516, val, %fd516;
	}
	// end inline asm
	// begin inline asm
	{	
.reg .f64 val;
	ld.global.cg.f64 val, [%rd54];
	add.f64 %fd516, val, %fd516;
	}
	// end inline asm
	// begin inline asm
	{	
.reg .f64 val;
	ld.global.cg.f64 val, [%rd55];
	add.f64 %fd516, val, %fd516;
	}
	// end inline asm
	// begin inline asm
	{	
.reg .f64 val;
	ld.global.cg.f64 val, [%rd56];
	add.f64 %fd516, val, %fd516;
	}
	// end inline asm
	// begin inline asm
	{	
.reg .f64 val;
	ld.global.cg.f64 val, [%rd57];
	add.f64 %fd516, val, %fd516;
	}
	// end inline asm
	// begin inline asm
	{	
.reg .f64 val;
	ld.global.cg.f64 val, [%rd58];
	add.f64 %fd516, val, %fd516;
	}
	// end inline asm
	// begin inline asm
	{	
.reg .f64 val;
	ld.global.cg.f64 val, [%rd59];
	add.f64 %fd516, val, %fd516;
	}
	// end inline asm
	// begin inline asm
	{	
.reg .f64 val;
	ld.global.cg.f64 val, [%rd60];
	add.f64 %fd516, val, %fd516;
	}
	// end inline asm
	// begin inline asm
	{	
.reg .f64 val;
	ld.global.cg.f64 val, [%rd61];
	add.f64 %fd516, val, %fd516;
	}
	// end inline asm
	// begin inline asm
	{	
.reg .f64 val;
	ld.global.cg.f64 val, [%rd62];
	add.f64 %fd516, val, %fd516;
	}
	// end inline asm
	// begin inline asm
	{	
.reg .f64 val;
	ld.global.cg.f64 val, [%rd63];
	add.f64 %fd516, val, %fd516;
	}
	// end inline asm
	// begin inline asm
	{	
.reg .f64 val;
	ld.global.cg.f64 val, [%rd64];
	add.f64 %fd516, val, %fd516;
	}
	// end inline asm
	// begin inline asm
	{	
.reg .f64 val;
	ld.global.cg.f64 val, [%rd65];
	add.f64 %fd516, val, %fd516;
	}
	// end inline asm
	// begin inline asm
	{	
.reg .f64 val;
	ld.global.cg.f64 val, [%rd66];
	add.f64 %fd516, val, %fd516;
	}
	// end inline asm
	// begin inline asm
	{	
.reg .f64 val;
	ld.global.cg.f64 val, [%rd67];
	add.f64 %fd516, val, %fd516;
	}
	// end inline asm
	// begin inline asm
	{	
.reg .f64 val;
	ld.global.cg.f64 val, [%rd68];
	add.f64 %fd516, val, %fd516;
	}
	// end inline asm
	// begin inline asm
	{	
.reg .f64 val;
	ld.global.cg.f64 val, [%rd69];
	add.f64 %fd516, val, %fd516;
	}
	// end inline asm
	// begin inline asm
	{	
.reg .f64 val;
	ld.global.cg.f64 val, [%rd70];
	add.f64 %fd516, val, %fd516;
	}
	// end inline asm
	// begin inline asm
	{	
.reg .f64 val;
	ld.global.cg.f64 val, [%rd71];
	add.f64 %fd516, val, %fd516;
	}
	// end inline asm
	// begin inline asm
	{	
.reg .f64 val;
	ld.global.cg.f64 val, [%rd72];
	add.f64 %fd516, val, %fd516;
	}
	// end inline asm
	// begin inline asm
	{	
.reg .f64 val;
	ld.global.cg.f64 val, [%rd73];
	add.f64 %fd516, val, %fd516;
	}
	// end inline asm
	// begin inline asm
	{	
.reg .f64 val;
	ld.global.cg.f64 val, [%rd74];
	add.f64 %fd516, val, %fd516;
	}
	// end inline asm
	// begin inline asm
	{	
.reg .f64 val;
	ld.global.cg.f64 val, [%rd75];
	add.f64 %fd516, val, %fd516;
	}
	// end inline asm
	// begin inline asm
	{	
.reg .f64 val;
	ld.global.cg.f64 val, [%rd76];
	add.f64 %fd516, val, %fd516;
	}
	// end inline asm
	// begin inline asm
	{	
.reg .f64 val;
	ld.global.cg.f64 val, [%rd77];
	add.f64 %fd516, val, %fd516;
	}
	// end inline asm
	// begin inline asm
	{	
.reg .f64 val;
	ld.global.cg.f64 val, [%rd78];
	add.f64 %fd516, val, %fd516;
	}
	// end inline asm
	// begin inline asm
	{	
.reg .f64 val;
	ld.global.cg.f64 val, [%rd79];
	add.f64 %fd516, val, %fd516;
	}
	// end inline asm
	// begin inline asm
	{	
.reg .f64 val;
	ld.global.cg.f64 val, [%rd80];
	add.f64 %fd516, val, %fd516;
	}
	// end inline asm
	// begin inline asm
	{	
.reg .f64 val;
	ld.global.cg.f64 val, [%rd81];
	add.f64 %fd516, val, %fd516;
	}
	// end inline asm
	// begin inline asm
	{	
.reg .f64 val;
	ld.global.cg.f64 val, [%rd82];
	add.f64 %fd516, val, %fd516;
	}
	// end inline asm
	// begin inline asm
	{	
.reg .f64 val;
	ld.global.cg.f64 val, [%rd83];
	add.f64 %fd516, val, %fd516;
	}
	// end inline asm
	// begin inline asm
	{	
.reg .f64 val;
	ld.global.cg.f64 val, [%rd84];
	add.f64 %fd516, val, %fd516;
	}
	// end inline asm
	// begin inline asm
	{	
.reg .f64 val;
	ld.global.cg.f64 val, [%rd85];
	add.f64 %fd516, val, %fd516;
	}
	// end inline asm
	// begin inline asm
	{	
.reg .f64 val;
	ld.global.cg.f64 val, [%rd86];
	add.f64 %fd516, val, %fd516;
	}
	// end inline asm
	// begin inline asm
	{	
.reg .f64 val;
	ld.global.cg.f64 val, [%rd87];
	add.f64 %fd516, val, %fd516;
	}
	// end inline asm
	// begin inline asm
	{	
.reg .f64 val;
	ld.global.cg.f64 val, [%rd88];
	add.f64 %fd516, val, %fd516;
	}
	// end inline asm
	// begin inline asm
	{	
.reg .f64 val;
	ld.global.cg.f64 val, [%rd89];
	add.f64 %fd516, val, %fd516;
	}
	// end inline asm
	add.s64 	%rd281, %rd8, 768;
	// begin inline asm
	{	
.reg .f64 val;
	ld.global.cg.f64 val, [%rd281];
	add.f64 %fd516, val, %fd516;
	}
	// end inline asm
	// begin inline asm
	{	
.reg .f64 val;
	ld.global.cg.f64 val, [%rd90];
	add.f64 %fd516, val, %fd516;
	}
	// end inline asm
	add.s64 	%rd283, %rd10, 768;
	// begin inline asm
	{	
.reg .f64 val;
	ld.global.cg.f64 val, [%rd283];
	add.f64 %fd516, val, %fd516;
	}
	// end inline asm
	add.s64 	%rd284, %rd11, 768;
	// begin inline asm
	{	
.reg .f64 val;
	ld.global.cg.f64 val, [%rd284];
	add.f64 %fd516, val, %fd516;
	}
	// end inline asm
	add.s64 	%rd285, %rd12, 768;
	// begin inline asm
	{	
.reg .f64 val;
	ld.global.cg.f64 val, [%rd285];
	add.f64 %fd516, val, %fd516;
	}
	// end inline asm
	add.s64 	%rd286, %rd13, 768;
	// begin inline asm
	{	
.reg .f64 val;
	ld.global.cg.f64 val, [%rd286];
	add.f64 %fd516, val, %fd516;
	}
	// end inline asm
	add.s64 	%rd287, %rd14, 768;
	// begin inline asm
	{	
.reg .f64 val;
	ld.global.cg.f64 val, [%rd287];
	add.f64 %fd516, val, %fd516;
	}
	// end inline asm
	add.s64 	%rd288, %rd15, 768;
	// begin inline asm
	{	
.reg .f64 val;
	ld.global.cg.f64 val, [%rd288];
	add.f64 %fd516, val, %fd516;
	}
	// end inline asm
	add.s64 	%rd289, %rd16, 768;
	// begin inline asm
	{	
.reg .f64 val;
	ld.global.cg.f64 val, [%rd289];
	add.f64 %fd516, val, %fd516;
	}
	// end inline asm
	add.s64 	%rd290, %rd17, 768;
	// begin inline asm
	{	
.reg .f64 val;
	ld.global.cg.f64 val, [%rd290];
	add.f64 %fd516, val, %fd516;
	}
	// end inline asm
	add.s64 	%rd291, %rd18, 768;
	// begin inline asm
	{	
.reg .f64 val;
	ld.global.cg.f64 val, [%rd291];
	add.f64 %fd516, val, %fd516;
	}
	// end inline asm
	add.s64 	%rd292, %rd19, 768;
	// begin inline asm
	{	
.reg .f64 val;
	ld.global.cg.f64 val, [%rd292];
	add.f64 %fd516, val, %fd516;
	}
	// end inline asm
	add.s64 	%rd293, %rd20, 768;
	// begin inline asm
	{	
.reg .f64 val;
	ld.global.cg.f64 val, [%rd293];
	add.f64 %fd516, val, %fd516;
	}
	// end inline asm
	add.s64 	%rd294, %rd21, 768;
	// begin inline asm
	{	
.reg .f64 val;
	ld.global.cg.f64 val, [%rd294];
	add.f64 %fd516, val, %fd516;
	}
	// end inline asm
	add.s64 	%rd295, %rd22, 768;
	// begin inline asm
	{	
.reg .f64 val;
	ld.global.cg.f64 val, [%rd295];
	add.f64 %fd516, val, %fd516;
	}
	// end inline asm
	add.s64 	%rd296, %rd23, 768;
	// begin inline asm
	{	
.reg .f64 val;
	ld.global.cg.f64 val, [%rd296];
	add.f64 %fd516, val, %fd516;
	}
	// end inline asm
	add.s64 	%rd297, %rd24, 768;
	// begin inline asm
	{	
.reg .f64 val;
	ld.global.cg.f64 val, [%rd297];
	add.f64 %fd516, val, %fd516;
	}
	// end inline asm
	add.s64 	%rd298, %rd25, 768;
	// begin inline asm
	{	
.reg .f64 val;
	ld.global.cg.f64 val, [%rd298];
	add.f64 %fd516, val, %fd516;
	}
	// end inline asm
	add.s64 	%rd299, %rd26, 768;
	// begin inline asm
	{	
.reg .f64 val;
	ld.global.cg.f64 val, [%rd299];
	add.f64 %fd516, val, %fd516;
	}
	// end inline asm
	add.s64 	%rd300, %rd27, 768;
	// begin inline asm
	{	
.reg .f64 val;
	ld.global.cg.f64 val, [%rd300];
	add.f64 %fd516, val, %fd516;
	}
	// end inline asm
	add.s64 	%rd301, %rd28, 768;
	// begin inline asm
	{	
.reg .f64 val;
	ld.global.cg.f64 val, [%rd301];
	add.f64 %fd516, val, %fd516;
	}
	// end inline asm
	add.s64 	%rd302, %rd29, 768;
	// begin inline asm
	{	
.reg .f64 val;
	ld.global.cg.f64 val, [%rd302];
	add.f64 %fd516, val, %fd516;
	}
	// end inline asm
	add.s64 	%rd303, %rd30, 768;
	// begin inline asm
	{	
.reg .f64 val;
	ld.global.cg.f64 val, [%rd303];
	add.f64 %fd516, val, %fd516;
	}
	// end inline asm
	add.s64 	%rd304, %rd31, 768;
	// begin inline asm
	{	
.reg .f64 val;
	ld.global.cg.f64 val, [%rd304];
	add.f64 %fd516, val, %fd516;
	}
	// end inline asm
	// begin inline asm
	{	
.reg .f64 val;
	ld.global.cg.f64 val, [%rd91];
	add.f64 %fd516, val, %fd516;
	}
	// end inline asm
	add.s64 	%rd306, %rd1, -768;
	// begin inline asm
	{	
.reg .f64 val;
	ld.global.cg.f64 val, [%rd306];
	add.f64 %fd516, val, %fd516;
	}
	// end inline asm
	// begin inline asm
	{	
.reg .f64 val;
	ld.global.cg.f64 val, [%rd92];
	add.f64 %fd516, val, %fd516;
	}
	// end inline asm
	add.s64 	%rd308, %rd3, 1024;
	// begin inline asm
	{	
.reg .f64 val;
	ld.global.cg.f64 val, [%rd308];
	add.f64 %fd516, val, %fd516;
	}
	// end inline asm
	// begin inline asm
	{	
.reg .f64 val;
	ld.global.cg.f64 val, [%rd93];
	add.f64 %fd516, val, %fd516;
	}
	// end inline asm
	add.s64 	%rd310, %rd5, 1024;
	// begin inline asm
	{	
.reg .f64 val;
	ld.global.cg.f64 val, [%rd310];
	add.f64 %fd516, val, %fd516;
	}
	// end inline asm
	add.s64 	%rd311, %rd6, 1024;
	// begin inline asm
	{	
.reg .f64 val;
	ld.global.cg.f64 val, [%rd311];
	add.f64 %fd516, val, %fd516;
	}
	// end inline asm
	add.s64 	%rd312, %rd7, 1024;
	// begin inline asm
	{	
.reg .f64 val;
	ld.global.cg.f64 val, [%rd312];
	add.f64 %fd516, val, %fd516;
	}
	// end inline asm
	// begin inline asm
	{	
.reg .f64 val;
	ld.global.cg.f64 val, [%rd94];
	add.f64 %fd516, val, %fd516;
	}
	// end inline asm
	add.s64 	%rd314, %rd9, 1024;
	// begin inline asm
	{	
.reg .f64 val;
	ld.global.cg.f64 val, [%rd314];
	add.f64 %fd516, val, %fd516;
	}
	// end inline asm
	// begin inline asm
	{	
.reg .f64 val;
	ld.global.cg.f64 val, [%rd95];
	add.f64 %fd516, val, %fd516;
	}
	// end inline asm
	add.s64 	%rd316, %rd11, 1024;
	// begin inline asm
	{	
.reg .f64 val;
	ld.global.cg.f64 val, [%rd316];
	add.f64 %fd516, val, %fd516;
	}
	// end inline asm
	// begin inline asm
	{	
.reg .f64 val;
	ld.global.cg.f64 val, [%rd96];
	add.f64 %fd516, val, %fd516;
	}
	// end inline asm
	add.s64 	%rd318, %rd13, 1024;
	// begin inline asm
	{	
.reg .f64 val;
	ld.global.cg.f64 val, [%rd318];
	add.f64 %fd516, val, %fd516;
	}
	// end inline asm
	add.s64 	%rd319, %rd14, 1024;
	// begin inline asm
	{	
.reg .f64 val;
	ld.global.cg.f64 val, [%rd319];
	add.f64 %fd516, val, %fd516;
	}
	// end inline asm
	add.s64 	%rd320, %rd15, 1024;
	// begin inline asm
	{	
.reg .f64 val;
	ld.global.cg.f64 val, [%rd320];
	add.f64 %fd516, val, %fd516;
	}
	// end inline asm
	// begin inline asm
	{	
.reg .f64 val;
	ld.global.cg.f64 val, [%rd97];
	add.f64 %fd516, val, %fd516;
	}
	// end inline asm
	add.s64 	%rd322, %rd17, 1024;
	// begin inline asm
	{	
.reg .f64 val;
	ld.global.cg.f64 val, [%rd322];
	add.f64 %fd516, val, %fd516;
	}
	// end inline asm
	add.s64 	%rd323, %rd18, 1024;
	// begin inline asm
	{	
.reg .f64 val;
	ld.global.cg.f64 val, [%rd323];
	add.f64 %fd516, val, %fd516;
	}
	// end inline asm
	add.s64 	%rd324, %rd19, 1024;
	// begin inline asm
	{	
.reg .f64 val;
	ld.global.cg.f64 val, [%rd324];
	add.f64 %fd516, val, %fd516;
	}
	// end inline asm
	// begin inline asm
	{	
.reg .f64 val;
	ld.global.cg.f64 val, [%rd98];
	add.f64 %fd516, val, %fd516;
	}
	// end inline asm
	add.s64 	%rd326, %rd21, 1024;
	// begin inline asm
	{	
.reg .f64 val;
	ld.global.cg.f64 val, [%rd326];
	add.f64 %fd516, val, %fd516;
	}
	// end inline asm
	add.s64 	%rd327, %rd22, 1024;
	// begin inline asm
	{	
.reg .f64 val;
	ld.global.cg.f64 val, [%rd327];
	add.f64 %fd516, val, %fd516;
	}
	// end inline asm
	add.s64 	%rd328, %rd23, 1024;
	// begin inline asm
	{	
.reg .f64 val;
	ld.global.cg.f64 val, [%rd328];
	add.f64 %fd516, val, %fd516;
	}
	// end inline asm
	// begin inline asm
	{	
.reg .f64 val;
	ld.global.cg.f64 val, [%rd99];
	add.f64 %fd516, val, %fd516;
	}
	// end inline asm
	add.s64 	%rd330, %rd25, 1024;
	// begin inline asm
	{	
.reg .f64 val;
	ld.global.cg.f64 val, [%rd330];
	add.f64 %fd516, val, %fd516;
	}
	// end inline asm
	add.s64 	%rd331, %rd26, 1024;
	// begin inline asm
	{	
.reg .f64 val;
	ld.global.cg.f64 val, [%rd331];
	add.f64 %fd516, val, %fd516;
	}
	// end inline asm
	add.s64 	%rd332, %rd27, 1024;
	// begin inline asm
	{	
.reg .f64 val;
	ld.global.cg.f64 val, [%rd332];
	add.f64 %fd516, val, %fd516;
	}
	// end inline asm
	add.s64 	%rd333, %rd28, 1024;
	// begin inline asm
	{	
.reg .f64 val;
	ld.global.cg.f64 val, [%rd333];
	add.f64 %fd516, val, %fd516;
	}
	// end inline asm
	add.s64 	%rd334, %rd29, 1024;
	// begin inline asm
	{	
.reg .f64 val;
	ld.global.cg.f64 val, [%rd334];
	add.f64 %fd516, val, %fd516;
	}
	// end inline asm
	add.s64 	%rd335, %rd30, 1024;
	// begin inline asm
	{	
.reg .f64 val;
	ld.global.cg.f64 val, [%rd335];
	add.f64 %fd516, val, %fd516;
	}
	// end inline asm
	add.s64 	%rd336, %rd31, 1024;
	// begin inline asm
	{	
.reg .f64 val;
	ld.global.cg.f64 val, [%rd336];
	add.f64 %fd516, val, %fd516;
	}
	// end inline asm
	// begin inline asm
	{	
.reg .f64 val;
	ld.global.cg.f64 val, [%rd100];
	add.f64 %fd516, val, %fd516;
	}
	// end inline asm
	add.s64 	%rd338, %rd1, -512;
	// begin inline asm
	{	
.reg .f64 val;
	ld.global.cg.f64 val, [%rd338];
	add.f64 %fd516, val, %fd516;
	}
	// end inline asm
	// begin inline asm
	{	
.reg .f64 val;
	ld.global.cg.f64 val, [%rd101];
	add.f64 %fd516, val, %fd516;
	}
	// end inline asm
	add.s64 	%rd340, %rd3, 1280;
	// begin inline asm
	{	
.reg .f64 val;
	ld.global.cg.f64 val, [%rd340];
	add.f64 %fd516, val, %fd516;
	}
	// end inline asm
	// begin inline asm
	{	
.reg .f64 val;
	ld.global.cg.f64 val, [%rd102];
	add.f64 %fd516, val, %fd516;
	}
	// end inline asm
	add.s64 	%rd342, %rd5, 1280;
	// begin inline asm
	{	
.reg .f64 val;
	ld.global.cg.f64 val, [%rd342];
	add.f64 %fd516, val, %fd516;
	}
	// end inline asm
	add.s64 	%rd343, %rd6, 1280;
	// begin inline asm
	{	
.reg .f64 val;
	ld.global.cg.f64 val, [%rd343];
	add.f64 %fd516, val, %fd516;
	}
	// end inline asm
	add.s64 	%rd344, %rd7, 1280;
	// begin inline asm
	{	
.reg .f64 val;
	ld.global.cg.f64 val, [%rd344];
	add.f64 %fd516, val, %fd516;
	}
	// end inline asm
	// begin inline asm
	{	
.reg .f64 val;
	ld.global.cg.f64 val, [%rd103];
	add.f64 %fd516, val, %fd516;
	}
	// end inline asm
	add.s64 	%rd346, %rd9, 1280;
	// begin inline asm
	{	
.reg .f64 val;
	ld.global.cg.f64 val, [%rd346];
	add.f64 %fd516, val, %fd516;
	}
	// end inline asm
	add.s64 	%rd347, %rd10, 1280;
	// begin inline asm
	{	
.reg .f64 val;
	ld.global.cg.f64 val, [%rd347];
	add.f64 %fd516, val, %fd516;
	}
	// end inline asm
	add.s64 	%rd348, %rd11, 1280;
	// begin inline asm
	{	
.reg .f64 val;
	ld.global.cg.f64 val, [%rd348];
	add.f64 %fd516, val, %fd516;
	}
	// end inline asm
	add.s64 	%rd349, %rd12, 1280;
	// begin inline asm
	{	
.reg .f64 val;
	ld.global.cg.f64 val, [%rd349];
	add.f64 %fd516, val, %fd516;
	}
	// end inline asm
	add.s64 	%rd350, %rd13, 1280;
	// begin inline asm
	{	
.reg .f64 val;
	ld.global.cg.f64 val, [%rd350];
	add.f64 %fd516, val, %fd516;
	}
	// end inline asm
	add.s64 	%rd351, %rd14, 1280;
	// begin inline asm
	{	
.reg .f64 val;
	ld.global.cg.f64 val, [%rd351];
	add.f64 %fd516, val, %fd516;
	}
	// end inline asm
	add.s64 	%rd352, %rd15, 1280;
	// begin inline asm
	{	
.reg .f64 val;
	ld.global.cg.f64 val, [%rd352];
	add.f64 %fd516, val, %fd516;
	}
	// end inline asm
	// begin inline asm
	{	
.reg .f64 val;
	ld.global.cg.f64 val, [%rd104];
	add.f64 %fd516, val, %fd516;
	}
	// end inline asm
	add.s64 	%rd354, %rd17, 1280;
	// begin inline asm
	{	
.reg .f64 val;
	ld.global.cg.f64 val, [%rd354];
	add.f64 %fd516, val, %fd516;
	}
	// end inline asm
	add.s64 	%rd355, %rd18, 1280;
	// begin inline asm
	{	
.reg .f64 val;
	ld.global.cg.f64 val, [%rd355];
	add.f64 %fd516, val, %fd516;
	}
	// end inline asm
	add.s64 	%rd356, %rd19, 1280;
	// begin inline asm
	{	
.reg .f64 val;
	ld.global.cg.f64 val, [%rd356];
	add.f64 %fd516, val, %fd516;
	}
	// end inline asm
	// begin inline asm
	{	
.reg .f64 val;
	ld.global.cg.f64 val, [%rd105];
	add.f64 %fd516, val, %fd516;
	}
	// end inline asm
	add.s64 	%rd358, %rd21, 1280;
	// begin inline asm
	{	
.reg .f64 val;
	ld.global.cg.f64 val, [%rd358];
	add.f64 %fd516, val, %fd516;
	}
	// end inline asm
	add.s64 	%rd359, %rd22, 1280;
	// begin inline asm
	{	
.reg .f64 val;
	ld.global.cg.f64 val, [%rd359];
	add.f64 %fd516, val, %fd516;
	}
	// end inline asm
	add.s64 	%rd360, %rd23, 1280;
	// begin inline asm
	{	
.reg .f64 val;
	ld.global.cg.f64 val, [%rd360];
	add.f64 %fd516, val, %fd516;
	}
	// end inline asm
	// begin inline asm
	{	
.reg .f64 val;
	ld.global.cg.f64 val, [%rd106];
	add.f64 %fd516, val, %fd516;
	}
	// end inline asm
	add.s64 	%rd362, %rd25, 1280;
	// begin inline asm
	{	
.reg .f64 val;
	ld.global.cg.f64 val, [%rd362];
	add.f64 %fd516, val, %fd516;
	}
	// end inline asm
	add.s64 	%rd363, %rd26, 1280;
	// begin inline asm
	{	
.reg .f64 val;
	ld.global.cg.f64 val, [%rd363];
	add.f64 %fd516, val, %fd516;
	}
	// end inline asm
	add.s64 	%rd364, %rd27, 1280;
	// begin inline asm
	{	
.reg .f64 val;
	ld.global.cg.f64 val, [%rd364];
	add.f64 %fd516, val, %fd516;
	}
	// end inline asm
	add.s64 	%rd365, %rd28, 1280;
	// begin inline asm
	{	
.reg .f64 val;
	ld.global.cg.f64 val, [%rd365];
	add.f64 %fd516, val, %fd516;
	}
	// end inline asm
	add.s64 	%rd366, %rd29, 1280;
	// begin inline asm
	{	
.reg .f64 val;
	ld.global.cg.f64 val, [%rd366];
	add.f64 %fd516, val, %fd516;
	}
	// end inline asm
	add.s64 	%rd367, %rd30, 1280;
	// begin inline asm
	{	
.reg .f64 val;
	ld.global.cg.f64 val, [%rd367];
	add.f64 %fd516, val, %fd516;
	}
	// end inline asm
	add.s64 	%rd368, %rd31, 1280;
	// begin inline asm
	{	
.reg .f64 val;
	ld.global.cg.f64 val, [%rd368];
	add.f64 %fd516, val, %fd516;
	}
	// end inline asm
	// begin inline asm
	{	
.reg .f64 val;
	ld.global.cg.f64 val, [%rd107];
	add.f64 %fd516, val, %fd516;
	}
	// end inline asm
	add.s64 	%rd370, %rd1, -256;
	// begin inline asm
	{	
.reg .f64 val;
	ld.global.cg.f64 val, [%rd370];
	add.f64 %fd516, val, %fd516;
	}
	// end inline asm
	// begin inline asm
	{	
.reg .f64 val;
	ld.global.cg.f64 val, [%rd108];
	add.f64 %fd516, val, %fd516;
	}
	// end inline asm
	add.s64 	%rd372, %rd3, 1536;
	// begin inline asm
	{	
.reg .f64 val;
	ld.global.cg.f64 val, [%rd372];
	add.f64 %fd516, val, %fd516;
	}
	// end inline asm
	// begin inline asm
	{	
.reg .f64 val;
	ld.global.cg.f64 val, [%rd109];
	add.f64 %fd516, val, %fd516;
	}
	// end inline asm
	add.s64 	%rd374, %rd5, 1536;
	// begin inline asm
	{	
.reg .f64 val;
	ld.global.cg.f64 val, [%rd374];
	add.f64 %fd516, val, %fd516;
	}
	// end inline asm
	add.s64 	%rd375, %rd6, 1536;
	// begin inline asm
	{	
.reg .f64 val;
	ld.global.cg.f64 val, [%rd375];
	add.f64 %fd516, val, %fd516;
	}
	// end inline asm
	add.s64 	%rd376, %rd7, 1536;
	// begin inline asm
	{	
.reg .f64 val;
	ld.global.cg.f64 val, [%rd376];
	add.f64 %fd516, val, %fd516;
	}
	// end inline asm
	// begin inline asm
	{	
.reg .f64 val;
	ld.global.cg.f64 val, [%rd110];
	add.f64 %fd516, val, %fd516;
	}
	// end inline asm
	add.s64 	%rd378, %rd9, 1536;
	// begin inline asm
	{	
.reg .f64 val;
	ld.global.cg.f64 val, [%rd378];
	add.f64 %fd516, val, %fd516;
	}
	// end inline asm
	add.s64 	%rd379, %rd10, 1536;
	// begin inline asm
	{	
.reg .f64 val;
	ld.global.cg.f64 val, [%rd379];
	add.f64 %fd516, val, %fd516;
	}
	// end inline asm
	add.s64 	%rd380, %rd11, 1536;
	// begin inline asm
	{	
.reg .f64 val;
	ld.global.cg.f64 val, [%rd380];
	add.f64 %fd516, val, %fd516;
	}
	// end inline asm
	// begin inline asm
	{	
.reg .f64 val;
	ld.global.cg.f64 val, [%rd111];
	add.f64 %fd516, val, %fd516;
	}
	// end inline asm
	add.s64 	%rd382, %rd13, 1536;
	// begin inline asm
	{	
.reg .f64 val;
	ld.global.cg.f64 val, [%rd382];
	add.f64 %fd516, val, %fd516;
	}
	// end inline asm
	add.s64 	%rd383, %rd14, 1536;
	// begin inline asm
	{	
.reg .f64 val;
	ld.global.cg.f64 val, [%rd383];
	add.f64 %fd516, val, %fd516;
	}
	// end inline asm
	add.s64 	%rd384, %rd15, 1536;
	// begin inline asm
	{	
.reg .f64 val;
	ld.global.cg.f64 val, [%rd384];
	add.f64 %fd516, val, %fd516;
	}
	// end inline asm
	// begin inline asm
	{	
.reg .f64 val;
	ld.global.cg.f64 val, [%rd112];
	add.f64 %fd516, val, %fd516;
	}
	// end inline asm
	add.s64 	%rd386, %rd17, 1536;
	// begin inline asm
	{	
.reg .f64 val;
	ld.global.cg.f64 val, [%rd386];
	add.f64 %fd516, val, %fd516;
	}
	// end inline asm
	add.s64 	%rd387, %rd18, 1536;
	// begin inline asm
	{	
.reg .f64 val;
	ld.global.cg.f64 val, [%rd387];
	add.f64 %fd516, val, %fd516;
	}
	// end inline asm
	add.s64 	%rd388, %rd19, 1536;
	// begin inline asm
	{	
.reg .f64 val;
	ld.global.cg.f64 val, [%rd388];
	add.f64 %fd516, val, %fd516;
	}
	// end inline asm
	add.s64 	%rd389, %rd20, 1536;
	// begin inline asm
	{	
.reg .f64 val;
	ld.global.cg.f64 val, [%rd389];
	add.f64 %fd516, val, %fd516;
	}
	// end inline asm
	add.s64 	%rd390, %rd21, 1536;
	// begin inline asm
	{	
.reg .f64 val;
	ld.global.cg.f64 val, [%rd390];
	add.f64 %fd516, val, %fd516;
	}
	// end inline asm
	add.s64 	%rd391, %rd22, 1536;
	// begin inline asm
	{	
.reg .f64 val;
	ld.global.cg.f64 val, [%rd391];
	add.f64 %fd516, val, %fd516;
	}
	// end inline asm
	add.s64 	%rd392, %rd23, 1536;
	// begin inline asm
	{	
.reg .f64 val;
	ld.global.cg.f64 val, [%rd392];
	add.f64 %fd516, val, %fd516;
	}
	// end inline asm
	add.s64 	%rd393, %rd24, 1536;
	// begin inline asm
	{	
.reg .f64 val;
	ld.global.cg.f64 val, [%rd393];
	add.f64 %fd516, val, %fd516;
	}
	// end inline asm
	add.s64 	%rd394, %rd25, 1536;
	// begin inline asm
	{	
.reg .f64 val;
	ld.global.cg.f64 val, [%rd394];
	add.f64 %fd516, val, %fd516;
	}
	// end inline asm
	add.s64 	%rd395, %rd26, 1536;
	// begin inline asm
	{	
.reg .f64 val;
	ld.global.cg.f64 val, [%rd395];
	add.f64 %fd516, val, %fd516;
	}
	// end inline asm
	add.s64 	%rd396, %rd27, 1536;
	// begin inline asm
	{	
.reg .f64 val;
	ld.global.cg.f64 val, [%rd396];
	add.f64 %fd516, val, %fd516;
	}
	// end inline asm
	add.s64 	%rd397, %rd28, 1536;
	// begin inline asm
	{	
.reg .f64 val;
	ld.global.cg.f64 val, [%rd397];
	add.f64 %fd516, val, %fd516;
	}
	// end inline asm
	add.s64 	%rd398, %rd29, 1536;
	// begin inline asm
	{	
.reg .f64 val;
	ld.global.cg.f64 val, [%rd398];
	add.f64 %fd516, val, %fd516;
	}
	// end inline asm
	add.s64 	%rd399, %rd30, 1536;
	// begin inline asm
	{	
.reg .f64 val;
	ld.global.cg.f64 val, [%rd399];
	add.f64 %fd516, val, %fd516;
	}
	// end inline asm
	add.s64 	%rd400, %rd31, 1536;
	// begin inline asm
	{	
.reg .f64 val;
	ld.global.cg.f64 val, [%rd400];
	add.f64 %fd516, val, %fd516;
	}
	// end inline asm
	add.s64 	%rd401, %rd32, 1536;
	// begin inline asm
	{	
.reg .f64 val;
	ld.global.cg.f64 val, [%rd401];
	add.f64 %fd516, val, %fd516;
	}
	// end inline asm
	// begin inline asm
	{	
.reg .f64 val;
	ld.global.cg.f64 val, [%rd1];
	add.f64 %fd516, val, %fd516;
	}
	// end inline asm
	add.s64 	%rd403, %rd2, 1792;
	// begin inline asm
	{	
.reg .f64 val;
	ld.global.cg.f64 val, [%rd403];
	add.f64 %fd516, val, %fd516;
	}
	// end inline asm
	add.s64 	%rd404, %rd3, 1792;
	// begin inline asm
	{	
.reg .f64 val;
	ld.global.cg.f64 val, [%rd404];
	add.f64 %fd516, val, %fd516;
	}
	// end inline asm
	add.s64 	%rd405, %rd4, 1792;
	// begin inline asm
	{	
.reg .f64 val;
	ld.global.cg.f64 val, [%rd405];
	add.f64 %fd516, val, %fd516;
	}
	// end inline asm
	add.s64 	%rd406, %rd5, 1792;
	// begin inline asm
	{	
.reg .f64 val;
	ld.global.cg.f64 val, [%rd406];
	add.f64 %fd516, val, %fd516;
	}
	// end inline asm
	add.s64 	%rd407, %rd6, 1792;
	// begin inline asm
	{	
.reg .f64 val;
	ld.global.cg.f64 val, [%rd407];
	add.f64 %fd516, val, %fd516;
	}
	// end inline asm
	add.s64 	%rd408, %rd7, 1792;
	// begin inline asm
	{	
.reg .f64 val;
	ld.global.cg.f64 val, [%rd408];
	add.f64 %fd516, val, %fd516;
	}
	// end inline asm
	add.s64 	%rd409, %rd8, 1792;
	// begin inline asm
	{	
.reg .f64 val;
	ld.global.cg.f64 val, [%rd409];
	add.f64 %fd516, val, %fd516;
	}
	// end inline asm
	add.s64 	%rd410, %rd9, 1792;
	// begin inline asm
	{	
.reg .f64 val;
	ld.global.cg.f64 val, [%rd410];
	add.f64 %fd516, val, %fd516;
	}
	// end inline asm
	add.s64 	%rd411, %rd10, 1792;
	// begin inline asm
	{	
.reg .f64 val;
	ld.global.cg.f64 val, [%rd411];
	add.f64 %fd516, val, %fd516;
	}
	// end inline asm
	add.s64 	%rd412, %rd11, 1792;
	// begin inline asm
	{	
.reg .f64 val;
	ld.global.cg.f64 val, [%rd412];
	add.f64 %fd516, val, %fd516;
	}
	// end inline asm
	add.s64 	%rd413, %rd12, 1792;
	// begin inline asm
	{	
.reg .f64 val;
	ld.global.cg.f64 val, [%rd413];
	add.f64 %fd516, val, %fd516;
	}
	// end inline asm
	add.s64 	%rd414, %rd13, 1792;
	// begin inline asm
	{	
.reg .f64 val;
	ld.global.cg.f64 val, [%rd414];
	add.f64 %fd516, val, %fd516;
	}
	// end inline asm
	add.s64 	%rd415, %rd14, 1792;
	// begin inline asm
	{	
.reg .f64 val;
	ld.global.cg.f64 val, [%rd415];
	add.f64 %fd516, val, %fd516;
	}
	// end inline asm
	add.s64 	%rd416, %rd15, 1792;
	// begin inline asm
	{	
.reg .f64 val;
	ld.global.cg.f64 val, [%rd416];
	add.f64 %fd516, val, %fd516;
	}
	// end inline asm
	add.s64 	%rd417, %rd16, 1792;
	// begin inline asm
	{	
.reg .f64 val;
	ld.global.cg.f64 val, [%rd417];
	add.f64 %fd516, val, %fd516;
	}
	// end inline asm
	add.s64 	%rd418, %rd17, 1792;
	// begin inline asm
	{	
.reg .f64 val;
	ld.global.cg.f64 val, [%rd418];
	add.f64 %fd516, val, %fd516;
	}
	// end inline asm
	add.s64 	%rd419, %rd18, 1792;
	// begin inline asm
	{	
.reg .f64 val;
	ld.global.cg.f64 val, [%rd419];
	add.f64 %fd516, val, %fd516;
	}
	// end inline asm
	add.s64 	%rd420, %rd19, 1792;
	// begin inline asm
	{	
.reg .f64 val;
	ld.global.cg.f64 val, [%rd420];
	add.f64 %fd516, val, %fd516;
	}
	// end inline asm
	add.s64 	%rd421, %rd20, 1792;
	// begin inline asm
	{	
.reg .f64 val;
	ld.global.cg.f64 val, [%rd421];
	add.f64 %fd516, val, %fd516;
	}
	// end inline asm
	add.s64 	%rd422, %rd21, 1792;
	// begin inline asm
	{	
.reg .f64 val;
	ld.global.cg.f64 val, [%rd422];
	add.f64 %fd516, val, %fd516;
	}
	// end inline asm
	add.s64 	%rd423, %rd22, 1792;
	// begin inline asm
	{	
.reg .f64 val;
	ld.global.cg.f64 val, [%rd423];
	add.f64 %fd516, val, %fd516;
	}
	// end inline asm
	add.s64 	%rd424, %rd23, 1792;
	// begin inline asm
	{	
.reg .f64 val;
	ld.global.cg.f64 val, [%rd424];
	add.f64 %fd516, val, %fd516;
	}
	// end inline asm
	add.s64 	%rd425, %rd24, 1792;
	// begin inline asm
	{	
.reg .f64 val;
	ld.global.cg.f64 val, [%rd425];
	add.f64 %fd516, val, %fd516;
	}
	// end inline asm
	add.s64 	%rd426, %rd25, 1792;
	// begin inline asm
	{	
.reg .f64 val;
	ld.global.cg.f64 val, [%rd426];
	add.f64 %fd516, val, %fd516;
	}
	// end inline asm
	add.s64 	%rd427, %rd26, 1792;
	// begin inline asm
	{	
.reg .f64 val;
	ld.global.cg.f64 val, [%rd427];
	add.f64 %fd516, val, %fd516;
	}
	// end inline asm
	add.s64 	%rd428, %rd27, 1792;
	// begin inline asm
	{	
.reg .f64 val;
	ld.global.cg.f64 val, [%rd428];
	add.f64 %fd516, val, %fd516;
	}
	// end inline asm
	add.s64 	%rd429, %rd28, 1792;
	// begin inline asm
	{	
.reg .f64 val;
	ld.global.cg.f64 val, [%rd429];
	add.f64 %fd516, val, %fd516;
	}
	// end inline asm
	add.s64 	%rd430, %rd29, 1792;
	// begin inline asm
	{	
.reg .f64 val;
	ld.global.cg.f64 val, [%rd430];
	add.f64 %fd516, val, %fd516;
	}
	// end inline asm
	add.s64 	%rd431, %rd30, 1792;
	// begin inline asm
	{	
.reg .f64 val;
	ld.global.cg.f64 val, [%rd431];
	add.f64 %fd516, val, %fd516;
	}
	// end inline asm
	add.s64 	%rd432, %rd31, 1792;
	// begin inline asm
	{	
.reg .f64 val;
	ld.global.cg.f64 val, [%rd432];
	add.f64 %fd516, val, %fd516;
	}
	// end inline asm
	add.s64 	%rd433, %rd32, 1792;
	// begin inline asm
	{	
.reg .f64 val;
	ld.global.cg.f64 val, [%rd433];
	add.f64 %fd516, val, %fd516;
	}
	// end inline asm
	add.s32 	%r36, %r36, 1;
	setp.ne.s32 	%p1, %r36, 12000000;
	@%p1 bra 	$L__BB0_1;
	mul.wide.u32 	%rd434, %r1, 8;
	mov.u64 	%rd435, arr;
	add.s64 	%rd436, %rd435, %rd434;
	st.global.f64 	[%rd436], %fd516;
	ret;

}


// ===== COMPILED SASS (sm_100) =====

	.target	sm_100

	.elftype	@"ET_EXEC"


//--------------------- .note.nv.tkinfo           --------------------------
	.section	.note.nv.tkinfo,"",@"SHT_NOTE"
	.sectionflags	@"SHF_NOTE_NV_TKINFO"
	.tkinfo
        /*0018*/ 	.word	0x00000002
        /*0030*/ 	.string	""
        /*0030*/ 	.string	"ptxas"
        /*0030*/ 	.string	"Cuda compilation tools, release 13.0, V13.0.88"
        /*0030*/ 	.string	"Build cuda_13.0.r13.0/compiler.36424714_0"
        /*0030*/ 	.string	"-arch sm_100 -m 64 "



//--------------------- .note.nv.cuinfo           --------------------------
	.section	.note.nv.cuinfo,"",@"SHT_NOTE"
	.sectionflags	@"SHF_NOTE_NV_CUINFO"
        /*0018*/ 	.short	0x0002
        /*001a*/ 	.short	0x0064
        /*001c*/ 	.short	0x0082
	.zero		2


//--------------------- .nv.info                  --------------------------
	.section	.nv.info,"",@"SHT_CUDA_INFO"
	.align	4


	//----- nvinfo : EIATTR_REGCOUNT
	.align		4
        /*0000*/ 	.byte	0x04, 0x2f
        /*0002*/ 	.short	(.L_2 - .L_1)
	.align		4
.L_1:
        /*0004*/ 	.word	index@(_Z19l2_ld_hammer_kernelv)
        /*0008*/ 	.word	0x000000fe


	//----- nvinfo : EIATTR_FRAME_SIZE
	.align		4
.L_2:
        /*000c*/ 	.byte	0x04, 0x11
        /*000e*/ 	.short	(.L_4 - .L_3)
	.align		4
.L_3:
        /*0010*/ 	.word	index@(_Z19l2_ld_hammer_kernelv)
        /*0014*/ 	.word	0x000004a8


	//----- nvinfo : EIATTR_MIN_STACK_SIZE
	.align		4
.L_4:
        /*0018*/ 	.byte	0x04, 0x12
        /*001a*/ 	.short	(.L_6 - .L_5)
	.align		4
.L_5:
        /*001c*/ 	.word	index@(_Z19l2_ld_hammer_kernelv)
        /*0020*/ 	.word	0x000004a8
.L_6:


//--------------------- .nv.compat                --------------------------
	.section	.nv.compat,"",@"SHT_CUDA_COMPAT_INFO"
	.align	4
        /*0000*/ 	.byte	0x02, 0x09, 0x00, 0x00, 0x02, 0x02, 0x01, 0x00, 0x02, 0x05, 0x05, 0x00, 0x03, 0x07, 0x01, 0x01
        /*0010*/ 	.byte	0x02, 0x03, 0x00, 0x00, 0x02, 0x06, 0x01, 0x00, 0x04, 0x0b, 0x08, 0x00, 0x01, 0x00, 0x00, 0x00
        /*0020*/ 	.byte	0x00, 0x00, 0x00, 0x00


//--------------------- .nv.info._Z19l2_ld_hammer_kernelv --------------------------
	.section	.nv.info._Z19l2_ld_hammer_kernelv,"",@"SHT_CUDA_INFO"
	.sectionflags	@""
	.align	4


	//----- nvinfo : EIATTR_CUDA_API_VERSION
	.align		4
        /*0000*/ 	.byte	0x04, 0x37
        /*0002*/ 	.short	(.L_8 - .L_7)
.L_7:
        /*0004*/ 	.word	0x00000082


	//----- nvinfo : EIATTR_SPARSE_MMA_MASK
	.align		4
.L_8:
        /*0008*/ 	.byte	0x03, 0x50
        /*000a*/ 	.short	0x0000


	//----- nvinfo : EIATTR_MAXREG_COUNT
	.align		4
        /*000c*/ 	.byte	0x03, 0x1b
        /*000e*/ 	.short	0x00ff


	//----- nvinfo : EIATTR_ANNOTATIONS
	.align		4
        /*0010*/ 	.byte	0x04, 0x55
        /*0012*/ 	.short	(.L_10 - .L_9)


	//   ....[0]....
.L_9:
        /*0014*/ 	.word	0x00000001
        /*0018*/ 	.byte	0x20, 0x0d, 0x00, 0x00, 0x01, 0x00, 0x00, 0x00, 0x30, 0x0d, 0x00, 0x00, 0x01, 0x00, 0x00, 0x00
        /* <DEDUP_REMOVED lines=147> */
        /*0958*/ 	.byte	0x10, 0x33, 0x00, 0x00, 0x01, 0x00, 0x00, 0x00, 0x30, 0x33, 0x00, 0x00


	//----- nvinfo : EIATTR_MERCURY_ISA_VERSION
	.align		4
.L_10:
        /*0964*/ 	.byte	0x03, 0x5f
        /*0966*/ 	.short	0x0101


	//----- nvinfo : EIATTR_VRC_CTA_INIT_COUNT
	.align		4
        /*0968*/ 	.byte	0x02, 0x4a
	.zero		1
	.zero		1


	//----- nvinfo : EIATTR_EXIT_INSTR_OFFSETS
	.align		4
        /*096c*/ 	.byte	0x04, 0x1c
        /*096e*/ 	.short	(.L_12 - .L_11)


	//   ....[0]....
.L_11:
        /*0970*/ 	.word	0x00003b70


	//----- nvinfo : EIATTR_SW_WAR
	.align		4
.L_12:
        /*0974*/ 	.byte	0x04, 0x36
        /*0976*/ 	.short	(.L_14 - .L_13)
.L_13:
        /*0978*/ 	.word	0x00000008
.L_14:


//--------------------- .nv.callgraph             --------------------------
	.section	.nv.callgraph,"",@"SHT_CUDA_CALLGRAPH"
	.align	4
	.sectionentsize	8
	.align		4
        /*0000*/ 	.word	0x00000000
	.align		4
        /*0004*/ 	.word	0xffffffff
	.align		4
        /*0008*/ 	.word	0x00000000
	.align		4
        /*000c*/ 	.word	0xfffffffe
	.align		4
        /*0010*/ 	.word	0x00000000
	.align		4
        /*0014*/ 	.word	0xfffffffd
	.align		4
        /*0018*/ 	.word	0x00000000
	.align		4
        /*001c*/ 	.word	0xfffffffc


//--------------------- .nv.constant4             --------------------------
	.section	.nv.constant4,"a",@progbits
	.align	8
	.align		8
.nv.constant4:
        /*0000*/ 	.dword	arr


//--------------------- .text._Z19l2_ld_hammer_kernelv --------------------------
	.section	.text._Z19l2_ld_hammer_kernelv,"ax",@progbits
	.align	128
.text._Z19l2_ld_hammer_kernelv:
        .type           _Z19l2_ld_hammer_kernelv,@function
        .size           _Z19l2_ld_hammer_kernelv,(.L_x_2 - _Z19l2_ld_hammer_kernelv)
        .other          _Z19l2_ld_hammer_kernelv,@"STO_CUDA_ENTRY STV_DEFAULT"
_Z19l2_ld_hammer_kernelv:
[----:B------:R-:W0:Y:S01]  /*0000*/  LDC R1, c[0x0][0x37c] ;  /* 0x0000df00ff017b82 */ /* 0x000e220000000800 */
[----:B------:R-:W1:Y:S01]  /*0010*/  S2R R0, SR_TID.X ;  /* 0x0000000000007919 */ /* 0x000e620000002100 */
[----:B------:R-:W2:Y:S01]  /*0020*/  LDCU.64 UR4, c[0x4][URZ] ;  /* 0x01000000ff0477ac */ /* 0x000ea20008000a00 */
[----:B0-----:R-:W-:Y:S01]  /*0030*/  VIADD R1, R1, 0xfffffb58 ;  /* 0xfffffb5801017836 */ /* 0x001fe20000000000 */
[----:B------:R-:W0:Y:S01]  /*0040*/  LDCU.64 UR6, c[0x0][0x358] ;  /* 0x00006b00ff0677ac */ /* 0x000e220008000a00 */
[----:B-1----:R-:W-:-:S04]  /*0050*/  IMAD.WIDE.U32 R2, R0, 0x8, RZ ;  /* 0x0000000800027825 */ /* 0x002fc800078e00ff */
[----:B------:R-:W-:Y:S01]  /*0060*/  IMAD.SHL.U32 R0, R0, 0x8, RZ ;  /* 0x0000000800007824 */ /* 0x000fe200078e00ff */
[C---:B------:R-:W-:Y:S02]  /*0070*/  LOP3.LUT R22, R2.reuse, 0x1000, RZ, 0x3c, !PT ;  /* 0x0000100002167812 */ /* 0x040fe400078e3cff */
[----:B--2---:R-:W-:Y:S01]  /*0080*/  IADD3 R16, P0, PT, R2, UR4, RZ ;  /* 0x0000000402107c10 */ /* 0x004fe2000ff1e0ff */
[----:B------:R-:W-:Y:S01]  /*0090*/  VIADD R2, R0, 0x100 ;  /* 0x0000010000027836 */ /* 0x000fe20000000000 */
[----:B------:R-:W-:Y:S01]  /*00a0*/  IADD3 R22, P1, PT, R22, UR4, RZ ;  /* 0x0000000416167c10 */ /* 0x000fe2000ff3e0ff */
[C---:B------:R-:W-:Y:S01]  /*00b0*/  VIADD R28, R0.reuse, 0x1800 ;  /* 0x00001800001c7836 */ /* 0x040fe20000000000 */
[----:B------:R-:W-:Y:S01]  /*00c0*/  IADD3.X R17, PT, PT, R3, UR5, RZ, P0, !PT ;  /* 0x0000000503117c10 */ /* 0x000fe200087fe4ff */
[----:B------:R-:W-:Y:S01]  /*00d0*/  VIADD R5, R0, 0x400 ;  /* 0x0000040000057836 */ /* 0x000fe20000000000 */
[----:B------:R-:W-:Y:S01]  /*00e0*/  LOP3.LUT R2, R2, 0x1ff8, RZ, 0xc0, !PT ;  /* 0x00001ff802027812 */ /* 0x000fe200078ec0ff */
[----:B------:R-:W-:Y:S01]  /*00f0*/  VIADD R6, R0, 0x500 ;  /* 0x0000050000067836 */ /* 0x000fe20000000000 */
[----:B------:R-:W-:Y:S01]  /*0100*/  LOP3.LUT R192, R28, 0x1ff8, RZ, 0xc0, !PT ;  /* 0x00001ff81cc07812 */ /* 0x000fe200078ec0ff */
[C---:B------:R-:W-:Y:S01]  /*0110*/  VIADD R7, R0.reuse, 0x600 ;  /* 0x0000060000077836 */ /* 0x040fe20000000000 */
[----:B------:R-:W-:Y:S01]  /*0120*/  LOP3.LUT R5, R5, 0x1ff8, RZ, 0xc0, !PT ;  /* 0x00001ff805057812 */ /* 0x000fe200078ec0ff */
[----:B------:R-:W-:Y:S01]  /*0130*/  VIADD R8, R0, 0x700 ;  /* 0x0000070000087836 */ /* 0x000fe20000000000 */
[----:B------:R-:W-:Y:S01]  /*0140*/  LOP3.LUT R6, R6, 0x1ff8, RZ, 0xc0, !PT ;  /* 0x00001ff806067812 */ /* 0x000fe200078ec0ff */
[----:B------:R-:W-:Y:S01]  /*0150*/  VIADD R9, R0, 0x800 ;  /* 0x0000080000097836 */ /* 0x000fe20000000000 */
[----:B------:R-:W-:Y:S01]  /*0160*/  IADD3 R28, P3, PT, R2, UR4, RZ ;  /* 0x00000004021c7c10 */ /* 0x000fe2000ff7e0ff */
[C---:B------:R-:W-:Y:S01]  /*0170*/  VIADD R29, R0.reuse, 0x1900 ;  /* 0x00001900001d7836 */ /* 0x040fe20000000000 */
[----:B------:R-:W-:Y:S01]  /*0180*/  LOP3.LUT R7, R7, 0x1ff8, RZ, 0xc0, !PT ;  /* 0x00001ff807077812 */ /* 0x000fe200078ec0ff */
[----:B------:R-:W-:Y:S01]  /*0190*/  VIADD R12, R0, 0xb00 ;  /* 0x00000b00000c7836 */ /* 0x000fe20000000000 */
[----:B------:R-:W-:Y:S01]  /*01a0*/  LOP3.LUT R8, R8, 0x1ff8, RZ, 0xc0, !PT ;  /* 0x00001ff808087812 */ /* 0x000fe200078ec0ff */
[C---:B------:R-:W-:Y:S01]  /*01b0*/  VIADD R13, R0.reuse, 0xc00 ;  /* 0x00000c00000d7836 */ /* 0x040fe20000000000 */
[----:B------:R-:W-:Y:S01]  /*01c0*/  LOP3.LUT R9, R9, 0x1ff8, RZ, 0xc0, !PT ;  /* 0x00001ff809097812 */ /* 0x000fe200078ec0ff */
[C---:B------:R-:W-:Y:S01]  /*01d0*/  VIADD R14, R0.reuse, 0xd00 ;  /* 0x00000d00000e7836 */ /* 0x040fe20000000000 */
[----:B------:R-:W-:Y:S01]  /*01e0*/  LOP3.LUT R200, R29, 0x1ff8, RZ, 0xc0, !PT ;  /* 0x00001ff81dc87812 */ /* 0x000fe200078ec0ff */
[C---:B------:R-:W-:Y:S01]  /*01f0*/  VIADD R15, R0.reuse, 0xe00 ;  /* 0x00000e00000f7836 */ /* 0x040fe20000000000 */
[----:B------:R-:W-:Y:S01]  /*0200*/  IADD3 R50, P0, PT, R5, UR4, RZ ;  /* 0x0000000405327c10 */ /* 0x000fe2000ff1e0ff */
[----:B------:R-:W-:Y:S01]  /*0210*/  VIADD R18, R0, 0xf00 ;  /* 0x00000f0000127836 */ /* 0x000fe20000000000 */
[----:B------:R-:W-:Y:S01]  /*0220*/  IADD3 R58, P6, PT, R6, UR4, RZ ;  /* 0x00000004063a7c10 */ /* 0x000fe2000ffde0ff */
[----:B------:R-:W-:Y:S01]  /*0230*/  IMAD.X R29, RZ, RZ, UR5, P3 ;  /* 0x00000005ff1d7e24 */ /* 0x000fe200098e06ff */
[----:B------:R-:W-:Y:S01]  /*0240*/  IADD3 R66, P5, PT, R7, UR4, RZ ;  /* 0x0000000407427c10 */ /* 0x000fe2000ffbe0ff */
[----:B------:R-:W-:Y:S01]  /*0250*/  VIADD R21, R0, 0x1300 ;  /* 0x0000130000157836 */ /* 0x000fe20000000000 */
[----:B------:R-:W-:Y:S01]  /*0260*/  IADD3 R74, P4, PT, R8, UR4, RZ ;  /* 0x00000004084a7c10 */ /* 0x000fe2000ff9e0ff */
[----:B------:R-:W-:Y:S01]  /*0270*/  VIADD R24, R0, 0x1400 ;  /* 0x0000140000187836 */ /* 0x000fe20000000000 */
[----:B------:R-:W-:Y:S01]  /*0280*/  LOP3.LUT R12, R12, 0x1ff8, RZ, 0xc0, !PT ;  /* 0x00001ff80c0c7812 */ /* 0x000fe200078ec0ff */
[C---:B------:R-:W-:Y:S01]  /*0290*/  VIADD R25, R0.reuse, 0x1500 ;  /* 0x0000150000197836 */ /* 0x040fe20000000000 */
[----:B------:R-:W-:Y:S01]  /*02a0*/  LOP3.LUT R13, R13, 0x1ff8, RZ, 0xc0, !PT ;  /* 0x00001ff80d0d7812 */ /* 0x000fe200078ec0ff */
[C---:B------:R-:W-:Y:S01]  /*02b0*/  VIADD R26, R0.reuse, 0x1600 ;  /* 0x00001600001a7836 */ /* 0x040fe20000000000 */
[----:B------:R-:W-:Y:S01]  /*02c0*/  IADD3 R82, P3, PT, R9, UR4, RZ ;  /* 0x0000000409527c10 */ /* 0x000fe2000ff7e0ff */
[----:B------:R-:W-:Y:S01]  /*02d0*/  VIADD R27, R0, 0x1700 ;  /* 0x00001700001b7836 */ /* 0x000fe20000000000 */
[----:B------:R-:W-:Y:S01]  /*02e0*/  LOP3.LUT R14, R14, 0x1ff8, RZ, 0xc0, !PT ;  /* 0x00001ff80e0e7812 */ /* 0x000fe200078ec0ff */
[----:B------:R-:W-:Y:S01]  /*02f0*/  IMAD.X R51, RZ, RZ, UR5, P0 ;  /* 0x00000005ff337e24 */ /* 0x000fe200080e06ff */
[----:B------:R-:W-:Y:S01]  /*0300*/  LOP3.LUT R15, R15, 0x1ff8, RZ, 0xc0, !PT ;  /* 0x00001ff80f0f7812 */ /* 0x000fe200078ec0ff */
[----:B------:R-:W-:Y:S01]  /*0310*/  IMAD.X R59, RZ, RZ, UR5, P6 ;  /* 0x00000005ff3b7e24 */ /* 0x000fe2000b0e06ff */
[----:B------:R-:W-:Y:S01]  /*0320*/  LOP3.LUT R18, R18, 0x1ff8, RZ, 0xc0, !PT ;  /* 0x00001ff812127812 */ /* 0x000fe200078ec0ff */
[----:B------:R-:W-:Y:S01]  /*0330*/  IMAD.X R67, RZ, RZ, UR5, P5 ;  /* 0x00000005ff437e24 */ /* 0x000fe2000a8e06ff */
[----:B------:R-:W-:Y:S01]  /*0340*/  IADD3 R106, P0, PT, R12, UR4, RZ ;  /* 0x000000040c6a7c10 */ /* 0x000fe2000ff1e0ff */
[----:B------:R-:W-:Y:S01]  /*0350*/  IMAD.X R75, RZ, RZ, UR5, P4 ;  /* 0x00000005ff4b7e24 */ /* 0x000fe2000a0e06ff */
[----:B------:R-:W-:Y:S01]  /*0360*/  IADD3 R104, P6, PT, R13, UR4, RZ ;  /* 0x000000040d687c10 */ /* 0x000fe2000ffde0ff */
[----:B------:R-:W-:Y:S01]  /*0370*/  IMAD.X R83, RZ, RZ, UR5, P3 ;  /* 0x00000005ff537e24 */ /* 0x000fe200098e06ff */
[----:B------:R-:W-:Y:S01]  /*0380*/  IADD3 R112, P5, PT, R14, UR4, RZ ;  /* 0x000000040e707c10 */ /* 0x000fe2000ffbe0ff */
[C---:B------:R-:W-:Y:S01]  /*0390*/  VIADD R30, R0.reuse, 0x1a00 ;  /* 0x00001a00001e7836 */ /* 0x040fe20000000000 */
[----:B------:R-:W-:Y:S01]  /*03a0*/  IADD3 R120, P4, PT, R15, UR4, RZ ;  /* 0x000000040f787c10 */ /* 0x000fe2000ff9e0ff */
[C---:B------:R-:W-:Y:S01]  /*03b0*/  VIADD R31, R0.reuse, 0x1b00 ;  /* 0x00001b00001f7836 */ /* 0x040fe20000000000 */
[----:B------:R-:W-:Y:S01]  /*03c0*/  LOP3.LUT R21, R21, 0x1ff8, RZ, 0xc0, !PT ;  /* 0x00001ff815157812 */ /* 0x000fe200078ec0ff */
[----:B------:R-:W-:Y:S01]  /*03d0*/  VIADD R32, R0, 0x1c00 ;  /* 0x00001c0000207836 */ /* 0x000fe20000000000 */
[----:B------:R-:W-:Y:S01]  /*03e0*/  LOP3.LUT R24, R24, 0x1ff8, RZ, 0xc0, !PT ;  /* 0x00001ff818187812 */ /* 0x000fe200078ec0ff */
[----:B------:R-:W-:Y:S01]  /*03f0*/  VIADD R33, R0, 0x1d00 ;  /* 0x00001d0000217836 */ /* 0x000fe20000000000 */
[----:B------:R-:W-:Y:S01]  /*0400*/  IADD3 R128, P3, PT, R18, UR4, RZ ;  /* 0x0000000412807c10 */ /* 0x000fe2000ff7e0ff */
[----:B------:R-:W-:Y:S01]  /*0410*/  IMAD.X R107, RZ, RZ, UR5, P0 ;  /* 0x00000005ff6b7e24 */ /* 0x000fe200080e06ff */
        /* <DEDUP_REMOVED lines=9> */
[----:B0-----:R-:W2:Y:S01]  /*04b0*/  LDG.E.64.STRONG.GPU R56, desc[UR6][R16.64+0x100] ;  /* 0x0001000610387981 */ /* 0x001ea2000c1efb00 */
[----:B------:R-:W-:Y:S01]  /*04c0*/  LOP3.LUT R30, R30, 0x1ff8, RZ, 0xc0, !PT ;  /* 0x00001ff81e1e7812 */ /* 0x000fe200078ec0ff */
[----:B------:R-:W-:Y:S01]  /*04d0*/  IMAD.X R153, RZ, RZ, UR5, P0 ;  /* 0x00000005ff997e24 */ /* 0x000fe200080e06ff */
[----:B------:R-:W-:Y:S01]  /*04e0*/  LOP3.LUT R31, R31, 0x1ff8, RZ, 0xc0, !PT ;  /* 0x00001ff81f1f7812 */ /* 0x000fe200078ec0ff */
[----:B------:R-:W-:Y:S01]  /*04f0*/  IMAD.X R161, RZ, RZ, UR5, P6 ;  /* 0x00000005ffa17e24 */ /* 0x000fe2000b0e06ff */
[----:B------:R-:W-:Y:S01]  /*0500*/  IADD3 R168, P5, PT, R25, UR4, RZ ;  /* 0x0000000419a87c10 */ /* 0x000fe2000ffbe0ff */
[----:B------:R-:W3:Y:S01]  /*0510*/  LDG.E.64.STRONG.GPU R62, desc[UR6][R16.64+0x200] ;  /* 0x00020006103e7981 */ /* 0x000ee2000c1efb00 */
[----:B------:R-:W-:Y:S01]  /*0520*/  IADD3 R176, P4, PT, R26, UR4, RZ ;  /* 0x000000041ab07c10 */ /* 0x000fe2000ff9e0ff */
[----:B------:R-:W-:Y:S01]  /*0530*/  VIADD R34, R0, 0x1e00 ;  /* 0x00001e0000227836 */ /* 0x000fe20000000000 */
[----:B------:R-:W-:Y:S01]  /*0540*/  LOP3.LUT R32, R32, 0x1ff8, RZ, 0xc0, !PT ;  /* 0x00001ff820207812 */ /* 0x000fe200078ec0ff */
[----:B------:R-:W-:Y:S01]  /*0550*/  IMAD.X R169, RZ, RZ, UR5, P5 ;  /* 0x00000005ffa97e24 */ /* 0x000fe2000a8e06ff */
[----:B------:R-:W-:Y:S01]  /*0560*/  LOP3.LUT R33, R33, 0x1ff8, RZ, 0xc0, !PT ;  /* 0x00001ff821217812 */ /* 0x000fe200078ec0ff */
[----:B------:R-:W-:Y:S01]  /*0570*/  IMAD.X R177, RZ, RZ, UR5, P4 ;  /* 0x00000005ffb17e24 */ /* 0x000fe2000a0e06ff */
[----:B------:R-:W-:Y:S01]  /*0580*/  IADD3 R184, P3, PT, R27, UR4, RZ ;  /* 0x000000041bb87c10 */ /* 0x000fe2000ff7e0ff */
[----:B------:R-:W4:Y:S01]  /*0590*/  LDG.E.64.STRONG.GPU R60, desc[UR6][R16.64+0x300] ;  /* 0x00030006103c7981 */ /* 0x000f22000c1efb00 */
[----:B------:R-:W-:Y:S01]  /*05a0*/  IADD3.X R23, PT, PT, R3, UR5, RZ, P1, !PT ;  /* 0x0000000503177c10 */ /* 0x000fe20008ffe4ff */
[----:B------:R-:W-:Y:S01]  /*05b0*/  VIADD R3, R0, 0x200 ;  /* 0x0000020000037836 */ /* 0x000fe20000000000 */
[----:B------:R-:W-:Y:S01]  /*05c0*/  IADD3 R208, P0, PT, R30, UR4, RZ ;  /* 0x000000041ed07c10 */ /* 0x000fe2000ff1e0ff */
[----:B------:R-:W2:Y:S01]  /*05d0*/  LDG.E.64.STRONG.GPU R26, desc[UR6][R16.64] ;  /* 0x00000006101a7981 */ /* 0x000ea2000c1efb00 */
[----:B------:R-:W-:Y:S01]  /*05e0*/  IADD3 R216, P6, PT, R31, UR4, RZ ;  /* 0x000000041fd87c10 */ /* 0x000fe2000ffde0ff */
[----:B------:R-:W-:Y:S01]  /*05f0*/  VIADD R4, R0, 0x300 ;  /* 0x0000030000047836 */ /* 0x000fe20000000000 */
[----:B------:R-:W-:Y:S01]  /*0600*/  IADD3 R224, P5, PT, R32, UR4, RZ ;  /* 0x0000000420e07c10 */ /* 0x000fe2000ffbe0ff */
[----:B------:R-:W4:Y:S01]  /*0610*/  LDG.E.64.STRONG.GPU R30, desc[UR6][R16.64+0x400] ;  /* 0x00040006101e7981 */ /* 0x000f22000c1efb00 */
[----:B------:R-:W-:Y:S01]  /*0620*/  IADD3 R232, P4, PT, R33, UR4, RZ ;  /* 0x0000000421e87c10 */ /* 0x000fe2000ff9e0ff */
[----:B------:R-:W-:Y:S01]  /*0630*/  VIADD R10, R0, 0x900 ;  /* 0x00000900000a7836 */ /* 0x000fe20000000000 */
[----:B------:R-:W-:Y:S01]  /*0640*/  LOP3.LUT R3, R3, 0x1ff8, RZ, 0xc0, !PT ;  /* 0x00001ff803037812 */ /* 0x000fe200078ec0ff */
[----:B------:R-:W4:Y:S01]  /*0650*/  LDG.E.64.STRONG.GPU R32, desc[UR6][R22.64] ;  /* 0x0000000616207981 */ /* 0x000f22000c1efb00 */
[----:B------:R-:W-:Y:S01]  /*0660*/  LOP3.LUT R240, R34, 0x1ff8, RZ, 0xc0, !PT ;  /* 0x00001ff822f07812 */ /* 0x000fe200078ec0ff */
[----:B------:R-:W-:Y:S01]  /*0670*/  VIADD R11, R0, 0xa00 ;  /* 0x00000a00000b7836 */ /* 0x000fe20000000000 */
[----:B------:R-:W-:Y:S01]  /*0680*/  IADD3 R34, P2, PT, R3, UR4, RZ ;  /* 0x0000000403227c10 */ /* 0x000fe2000ff5e0ff */
[----:B------:R-:W4:Y:S01]  /*0690*/  LDG.E.64.STRONG.GPU R64, desc[UR6][R22.64+0x100] ;  /* 0x0001000616407981 */ /* 0x000f22000c1efb00 */
[----:B------:R-:W-:Y:S01]  /*06a0*/  LOP3.LUT R4, R4, 0x1ff8, RZ, 0xc0, !PT ;  /* 0x00001ff804047812 */ /* 0x000fe200078ec0ff */
[----:B------:R-:W-:Y:S01]  /*06b0*/  VIADD R19, R0, 0x1100 ;  /* 0x0000110000137836 */ /* 0x000fe20000000000 */
[----:B------:R-:W-:Y:S01]  /*06c0*/  LOP3.LUT R10, R10, 0x1ff8, RZ, 0xc0, !PT ;  /* 0x00001ff80a0a7812 */ /* 0x000fe200078ec0ff */
[----:B------:R-:W4:Y:S01]  /*06d0*/  LDG.E.64.STRONG.GPU R38, desc[UR6][R22.64+0x200] ;  /* 0x0002000616267981 */ /* 0x000f22000c1efb00 */
[----:B------:R-:W-:Y:S01]  /*06e0*/  IADD3 R42, P1, PT, R4, UR4, RZ ;  /* 0x00000004042a7c10 */ /* 0x000fe2000ff3e0ff */
[----:B------:R-:W-:Y:S01]  /*06f0*/  IMAD.X R35, RZ, RZ, UR5, P2 ;  /* 0x00000005ff237e24 */ /* 0x000fe200090e06ff */
[----:B------:R-:W-:Y:S01]  /*0700*/  IADD3 R90, P2, PT, R10, UR4, RZ ;  /* 0x000000040a5a7c10 */ /* 0x000fe2000ff5e0ff */
[----:B------:R-:W4:Y:S01]  /*0710*/  LDG.E.64.STRONG.GPU R36, desc[UR6][R22.64+0x300] ;  /* 0x0003000616247981 */ /* 0x000f22000c1efb00 */
[----:B------:R-:W-:Y:S01]  /*0720*/  LOP3.LUT R11, R11, 0x1ff8, RZ, 0xc0, !PT ;  /* 0x00001ff80b0b7812 */ /* 0x000fe200078ec0ff */
[----:B------:R-:W-:Y:S01]  /*0730*/  IMAD.X R43, RZ, RZ, UR5, P1 ;  /* 0x00000005ff2b7e24 */ /* 0x000fe200088e06ff */
[----:B------:R-:W-:Y:S01]  /*0740*/  LOP3.LUT R19, R19, 0x1ff8, RZ, 0xc0, !PT ;  /* 0x00001ff813137812 */ /* 0x000fe200078ec0ff */
[----:B------:R-:W4:Y:S01]  /*0750*/  LDG.E.64.STRONG.GPU R40, desc[UR6][R28.64] ;  /* 0x000000061c287981 */ /* 0x000f22000c1efb00 */
[----:B------:R-:W-:Y:S01]  /*0760*/  IMAD.X R91, RZ, RZ, UR5, P2 ;  /* 0x00000005ff5b7e24 */ /* 0x000fe200090e06ff */
[----:B------:R-:W-:Y:S01]  /*0770*/  IADD3 R98, P1, PT, R11, UR4, RZ ;  /* 0x000000040b627c10 */ /* 0x000fe2000ff3e0ff */
[----:B------:R-:W-:Y:S01]  /*0780*/  VIADD R20, R0, 0x1200 ;  /* 0x0000120000147836 */ /* 0x000fe20000000000 */
[----:B------:R-:W4:Y:S01]  /*0790*/  LDG.E.64.STRONG.GPU R72, desc[UR6][R28.64+0x100] ;  /* 0x000100061c487981 */ /* 0x000f22000c1efb00 */
[----:B------:R-:W-:Y:S01]  /*07a0*/  IADD3 R136, P2, PT, R19, UR4, RZ ;  /* 0x0000000413887c10 */ /* 0x000fe2000ff5e0ff */
[----:B------:R-:W-:Y:S01]  /*07b0*/  IMAD.X R185, RZ, RZ, UR5, P3 ;  /* 0x00000005ffb97e24 */ /* 0x000fe200098e06ff */
[----:B------:R-:W-:Y:S01]  /*07c0*/  IADD3 R240, P3, PT, R240, UR4, RZ ;  /* 0x00000004f0f07c10 */ /* 0x000fe2000ff7e0ff */
[----:B------:R-:W4:Y:S01]  /*07d0*/  LDG.E.64.STRONG.GPU R76, desc[UR6][R28.64+0x200] ;  /* 0x000200061c4c7981 */ /* 0x000f22000c1efb00 */
[----:B------:R-:W-:Y:S01]  /*07e0*/  IMAD.X R99, RZ, RZ, UR5, P1 ;  /* 0x00000005ff637e24 */ /* 0x000fe200088e06ff */
[----:B------:R-:W-:Y:S01]  /*07f0*/  LOP3.LUT R20, R20, 0x1ff8, RZ, 0xc0, !PT ;  /* 0x00001ff814147812 */ /* 0x000fe200078ec0ff */
[----:B------:R-:W-:Y:S01]  /*0800*/  IMAD.X R137, RZ, RZ, UR5, P2 ;  /* 0x00000005ff897e24 */ /* 0x000fe200090e06ff */
[----:B------:R-:W4:Y:S01]  /*0810*/  LDG.E.64.STRONG.GPU R46, desc[UR6][R28.64+0x300] ;  /* 0x000300061c2e7981 */ /* 0x000f22000c1efb00 */
[----:B------:R-:W-:Y:S01]  /*0820*/  IADD3 R192, P2, PT, R192, UR4, RZ ;  /* 0x00000004c0c07c10 */ /* 0x000fe2000ff5e0ff */
[----:B------:R-:W-:Y:S01]  /*0830*/  IMAD.X R209, RZ, RZ, UR5, P0 ;  /* 0x00000005ffd17e24 */ /* 0x000fe200080e06ff */
[----:B------:R-:W-:Y:S01]  /*0840*/  IADD3 R144, P1, PT, R20, UR4, RZ ;  /* 0x0000000414907c10 */ /* 0x000fe2000ff3e0ff */
[----:B------:R-:W4:Y:S01]  /*0850*/  LDG.E.64.STRONG.GPU R44, desc[UR6][R28.64+0x400] ;  /* 0x000400061c2c7981 */ /* 0x000f22000c1efb00 */
[----:B------:R-:W-:-:S02]  /*0860*/  IMAD.X R217, RZ, RZ, UR5, P6 ;  /* 0x00000005ffd97e24 */ /* 0x000fc4000b0e06ff */
[----:B------:R-:W-:Y:S01]  /*0870*/  IMAD.X R193, RZ, RZ, UR5, P2 ;  /* 0x00000005ffc17e24 */ /* 0x000fe200090e06ff */
[----:B------:R-:W4:Y:S01]  /*0880*/  LDG.E.64.STRONG.GPU R48, desc[UR6][R34.64] ;  /* 0x0000000622307981 */ /* 0x000f22000c1efb00 */
[----:B------:R-:W-:Y:S01]  /*0890*/  IMAD.X R145, RZ, RZ, UR5, P1 ;  /* 0x00000005ff917e24 */ /* 0x000fe200088e06ff */
[----:B------:R-:W-:Y:S01]  /*08a0*/  IADD3 R200, P1, PT, R200, UR4, RZ ;  /* 0x00000004c8c87c10 */ /* 0x000fe2000ff3e0ff */
[----:B------:R-:W-:Y:S01]  /*08b0*/  IMAD.X R225, RZ, RZ, UR5, P5 ;  /* 0x00000005ffe17e24 */ /* 0x000fe2000a8e06ff */
[----:B------:R-:W4:Y:S01]  /*08c0*/  LDG.E.64.STRONG.GPU R80, desc[UR6][R34.64+0x100] ;  /* 0x0001000622507981 */ /* 0x000f22000c1efb00 */
[----:B------:R-:W-:Y:S02]  /*08d0*/  IMAD.X R233, RZ, RZ, UR5, P4 ;  /* 0x00000005ffe97e24 */ /* 0x000fe4000a0e06ff */
[----:B------:R-:W-:Y:S01]  /*08e0*/  IMAD.X R201, RZ, RZ, UR5, P1 ;  /* 0x00000005ffc97e24 */ /* 0x000fe200088e06ff */
[----:B------:R-:W4:Y:S01]  /*08f0*/  LDG.E.64.STRONG.GPU R84, desc[UR6][R34.64+0x200] ;  /* 0x0002000622547981 */ /* 0x000f22000c1efb00 */
[----:B------:R-:W-:-:S02]  /*0900*/  IMAD.X R241, RZ, RZ, UR5, P3 ;  /* 0x00000005fff17e24 */ /* 0x000fc400098e06ff */
[----:B------:R-:W-:Y:S01]  /*0910*/  VIADD R0, R0, 0x1f00 ;  /* 0x00001f0000007836 */ /* 0x000fe20000000000 */
[----:B------:R-:W4:Y:S04]  /*0920*/  LDG.E.64.STRONG.GPU R54, desc[UR6][R34.64+0x300] ;  /* 0x0003000622367981 */ /* 0x000f28000c1efb00 */
[----:B------:R-:W4:Y:S01]  /*0930*/  LDG.E.64.STRONG.GPU R52, desc[UR6][R34.64+0x400] ;  /* 0x0004000622347981 */ /* 0x000f22000c1efb00 */
[----:B------:R-:W-:-:S03]  /*0940*/  LOP3.LUT R0, R0, 0x1ff8, RZ, 0xc0, !PT ;  /* 0x00001ff800007812 */ /* 0x000fc600078ec0ff */
[----:B------:R-:W4:Y:S01]  /*0950*/  LDG.E.64.STRONG.GPU R88, desc[UR6][R42.64+0x100] ;  /* 0x000100062a587981 */ /* 0x000f22000c1efb00 */
[----:B------:R-:W-:-:S03]  /*0960*/  IADD3 R248, P2, PT, R0, UR4, RZ ;  /* 0x0000000400f87c10 */ /* 0x000fc6000ff5e0ff */
[----:B------:R-:W4:Y:S02]  /*0970*/  LDG.E.64.STRONG.GPU R92, desc[UR6][R42.64+0x200] ;  /* 0x000200062a5c7981 */ /* 0x000f24000c1efb00 */
[----:B------:R-:W-:Y:S02]  /*0980*/  IMAD.X R249, RZ, RZ, UR5, P2 ;  /* 0x00000005fff97e24 */ /* 0x000fe400090e06ff */
[----:B------:R-:W4:Y:S04]  /*0990*/  LDG.E.64.STRONG.GPU R96, desc[UR6][R50.64+0x100] ;  /* 0x0001000632607981 */ /* 0x000f28000c1efb00 */
        /* <DEDUP_REMOVED lines=56> */
[----:B--2---:R-:W-:Y:S04]  /*0d20*/  STL.64 [R1+0x418], R26 ;  /* 0x0004181a01007387 */ /* 0x004fe80000100a00 */
[----:B------:R0:W-:Y:S04]  /*0d30*/  STL.64 [R1+0x398], R56 ;  /* 0x0003983801007387 */ /* 0x0001e80000100a00 */
[----:B---3--:R1:W-:Y:S04]  /*0d40*/  STL.64 [R1+0x2e8], R62 ;  /* 0x0002e83e01007387 */ /* 0x0083e80000100a00 */
[----:B----4-:R2:W-:Y:S04]  /*0d50*/  STL.64 [R1+0x1d8], R60 ;  /* 0x0001d83c01007387 */ /* 0x0105e80000100a00 */
[----:B0-----:R-:W3:Y:S04]  /*0d60*/  LDG.E.64.STRONG.GPU R56, desc[UR6][R42.64] ;  /* 0x000000062a387981 */ /* 0x001ee8000c1efb00 */
[----:B------:R-:W-:Y:S04]  /*0d70*/  STL.64 [R1+0x18], R30 ;  /* 0x0000181e01007387 */ /* 0x000fe80000100a00 */
[----:B-1----:R-:W4:Y:S04]  /*0d80*/  LDG.E.64.STRONG.GPU R62, desc[UR6][R42.64+0x300] ;  /* 0x000300062a3e7981 */ /* 0x002f28000c1efb00 */
[----:B------:R-:W-:Y:S04]  /*0d90*/  STL.64 [R1+0x3a0], R32 ;  /* 0x0003a02001007387 */ /* 0x000fe80000100a00 */
[----:B--2---:R-:W2:Y:S04]  /*0da0*/  LDG.E.64.STRONG.GPU R60, desc[UR6][R42.64+0x400] ;  /* 0x000400062a3c7981 */ /* 0x004ea8000c1efb00 */
[----:B------:R0:W-:Y:S04]  /*0db0*/  STL.64 [R1+0x300], R64 ;  /* 0x0003004001007387 */ /* 0x0001e80000100a00 */
[----:B------:R-:W2:Y:S04]  /*0dc0*/  LDG.E.64.STRONG.GPU R244, desc[UR6][R200.64+0x100] ;  /* 0x00010006c8f47981 */ /* 0x000ea8000c1efb00 */
[----:B------:R-:W2:Y:S04]  /*0dd0*/  LDG.E.64.STRONG.GPU R246, desc[UR6][R200.64+0x200] ;  /* 0x00020006c8f67981 */ /* 0x000ea8000c1efb00 */
[----:B0-----:R-:W2:Y:S04]  /*0de0*/  LDG.E.64.STRONG.GPU R64, desc[UR6][R50.64] ;  /* 0x0000000632407981 */ /* 0x001ea8000c1efb00 */
[----:B------:R-:W-:Y:S04]  /*0df0*/  STL.64 [R1+0x238], R38 ;  /* 0x0002382601007387 */ /* 0x000fe80000100a00 */
[----:B------:R-:W-:Y:S04]  /*0e00*/  STL.64 [R1+0xf8], R36 ;  /* 0x0000f82401007387 */ /* 0x000fe80000100a00 */
[----:B------:R-:W-:Y:S04]  /*0e10*/  STL.64 [R1+0x410], R40 ;  /* 0x0004102801007387 */ /* 0x000fe80000100a00 */
[----:B------:R0:W-:Y:S04]  /*0e20*/  STL.64 [R1+0x390], R72 ;  /* 0x0003904801007387 */ /* 0x0001e80000100a00 */
[----:B------:R1:W-:Y:S04]  /*0e30*/  STL.64 [R1+0x2e0], R76 ;  /* 0x0002e04c01007387 */ /* 0x0003e80000100a00 */
[----:B------:R-:W-:Y:S04]  /*0e40*/  STL.64 [R1+0x1d0], R46 ;  /* 0x0001d02e01007387 */ /* 0x000fe80000100a00 */
[----:B------:R-:W-:Y:S04]  /*0e50*/  STL.64 [R1+0x10], R44 ;  /* 0x0000102c01007387 */ /* 0x000fe80000100a00 */
[----:B0-----:R-:W2:Y:S04]  /*0e60*/  LDG.E.64.STRONG.GPU R72, desc[UR6][R58.64] ;  /* 0x000000063a487981 */ /* 0x001ea8000c1efb00 */
[----:B------:R-:W-:Y:S04]  /*0e70*/  STL.64 [R1+0x408], R48 ;  /* 0x0004083001007387 */ /* 0x000fe80000100a00 */
[----:B------:R0:W-:Y:S04]  /*0e80*/  STL.64 [R1+0x388], R80 ;  /* 0x0003885001007387 */ /* 0x0001e80000100a00 */
[----:B------:R0:W-:Y:S04]  /*0e90*/  STL.64 [R1+0x2c8], R84 ;  /* 0x0002c85401007387 */ /* 0x0001e80000100a00 */
[----:B-1----:R-:W2:Y:S04]  /*0ea0*/  LDG.E.64.STRONG.GPU R76, desc[UR6][R58.64+0x300] ;  /* 0x000300063a4c7981 */ /* 0x002ea8000c1efb00 */
[----:B------:R-:W-:Y:S04]  /*0eb0*/  STL.64 [R1+0x1c8], R54 ;  /* 0x0001c83601007387 */ /* 0x000fe80000100a00 */
[----:B0-----:R-:W2:Y:S04]  /*0ec0*/  LDG.E.64.STRONG.GPU R80, desc[UR6][R66.64] ;  /* 0x0000000642507981 */ /* 0x001ea8000c1efb00 */
[----:B------:R0:W-:Y:S04]  /*0ed0*/  STL.64 [R1+0x8], R52 ;  /* 0x0000083401007387 */ /* 0x0001e80000100a00 */
[----:B------:R-:W2:Y:S04]  /*0ee0*/  LDG.E.64.STRONG.GPU R84, desc[UR6][R66.64+0x300] ;  /* 0x0003000642547981 */ /* 0x000ea8000c1efb00 */
[----:B------:R-:W2:Y:S04]  /*0ef0*/  LDG.E.64.STRONG.GPU R222, desc[UR6][R208.64+0x100] ;  /* 0x00010006d0de7981 */ /* 0x000ea8000c1efb00 */
[----:B------:R-:W2:Y:S04]  /*0f00*/  LDG.E.64.STRONG.GPU R250, desc[UR6][R208.64+0x200] ;  /* 0x00020006d0fa7981 */ /* 0x000ea8000c1efb00 */
[----:B------:R-:W2:Y:S04]  /*0f10*/  LDG.E.64.STRONG.GPU R234, desc[UR6][R208.64+0x300] ;  /* 0x00030006d0ea7981 */ /* 0x000ea8000c1efb00 */
[----:B------:R1:W5:Y:S04]  /*0f20*/  LDG.E.64.STRONG.GPU R2, desc[UR6][R16.64+0x500] ;  /* 0x0005000610027981 */ /* 0x000368000c1efb00 */
        /* <DEDUP_REMOVED lines=24> */
[----:B0-----:R1:W5:Y:S04]  /*10b0*/  LDG.E.64.STRONG.GPU R52, desc[UR6][R66.64+0x500] ;  /* 0x0005000642347981 */ /* 0x001368000c1efb00 */
[----:B------:R1:W5:Y:S04]  /*10c0*/  LDG.E.64.STRONG.GPU R54, desc[UR6][R66.64+0x600] ;  /* 0x0006000642367981 */ /* 0x000368000c1efb00 */
[----:B------:R1:W5:Y:S04]  /*10d0*/  LDG.E.64.STRONG.GPU R58, desc[UR6][R74.64+0x400] ;  /* 0x000400064a3a7981 */ /* 0x000368000c1efb00 */
[----:B---3--:R-:W-:Y:S04]  /*10e0*/  STL.64 [R1+0x400], R56 ;  /* 0x0004003801007387 */ /* 0x008fe80000100a00 */
[----:B------:R0:W-:Y:S04]  /*10f0*/  STL.64 [R1+0x378], R88 ;  /* 0x0003785801007387 */ /* 0x0001e80000100a00 */
[----:B------:R3:W-:Y:S04]  /*1100*/  STL.64 [R1+0x2c0], R92 ;  /* 0x0002c05c01007387 */ /* 0x0007e80000100a00 */
[----:B----4-:R-:W-:Y:S04]  /*1110*/  STL.64 [R1+0x1a8], R62 ;  /* 0x0001a83e01007387 */ /* 0x010fe80000100a00 */
[----:B0-----:R-:W4:Y:S04]  /*1120*/  LDG.E.64.STRONG.GPU R88, desc[UR6][R74.64] ;  /* 0x000000064a587981 */ /* 0x001f28000c1efb00 */
[----:B--2---:R0:W-:Y:S04]  /*1130*/  STL.64 [R1], R60 ;  /* 0x0000003c01007387 */ /* 0x0041e80000100a00 */
[----:B---3--:R-:W2:Y:S04]  /*1140*/  LDG.E.64.STRONG.GPU R92, desc[UR6][R74.64+0x300] ;  /* 0x000300064a5c7981 */ /* 0x008ea8000c1efb00 */
[----:B------:R1:W5:Y:S04]  /*1150*/  LDG.E.64.STRONG.GPU R56, desc[UR6][R66.64+0x700] ;  /* 0x0007000642387981 */ /* 0x000368000c1efb00 */
[----:B------:R-:W-:Y:S04]  /*1160*/  STL.64 [R1+0x3f8], R64 ;  /* 0x0003f84001007387 */ /* 0x000fe80000100a00 */
[----:B------:R3:W-:Y:S04]  /*1170*/  STL.64 [R1+0x370], R96 ;  /* 0x0003706001007387 */ /* 0x0007e80000100a00 */
[----:B0-----:R1:W5:Y:S04]  /*1180*/  LDG.E.64.STRONG.GPU R60, desc[UR6][R74.64+0x500] ;  /* 0x000500064a3c7981 */ /* 0x001368000c1efb00 */
[----:B------:R1:W5:Y:S04]  /*1190*/  LDG.E.64.STRONG.GPU R62, desc[UR6][R74.64+0x600] ;  /* 0x000600064a3e7981 */ /* 0x000368000c1efb00 */
[----:B---3--:R-:W3:Y:S04]  /*11a0*/  LDG.E.64.STRONG.GPU R96, desc[UR6][R82.64] ;  /* 0x0000000652607981 */ /* 0x008ee8000c1efb00 */
[----:B------:R-:W-:Y:S04]  /*11b0*/  STL.64 [R1+0x2b8], R70 ;  /* 0x0002b84601007387 */ /* 0x000fe80000100a00 */
[----:B------:R-:W-:Y:S04]  /*11c0*/  STL.64 [R1+0x1a0], R68 ;  /* 0x0001a04401007387 */ /* 0x000fe80000100a00 */
[----:B------:R1:W5:Y:S04]  /*11d0*/  LDG.E.64.STRONG.GPU R64, desc[UR6][R74.64+0x700] ;  /* 0x000700064a407981 */ /* 0x000368000c1efb00 */
[----:B------:R-:W-:Y:S04]  /*11e0*/  STL.64 [R1+0x3f0], R72 ;  /* 0x0003f04801007387 */ /* 0x000fe80000100a00 */
[----:B------:R0:W-:Y:S04]  /*11f0*/  STL.64 [R1+0x368], R108 ;  /* 0x0003686c01007387 */ /* 0x0001e80000100a00 */
[----:B------:R-:W-:Y:S04]  /*1200*/  STL.64 [R1+0x2b0], R78 ;  /* 0x0002b04e01007387 */ /* 0x000fe80000100a00 */
[----:B------:R1:W5:Y:S04]  /*1210*/  LDG.E.64.STRONG.GPU R66, desc[UR6][R82.64+0x400] ;  /* 0x0004000652427981 */ /* 0x000368000c1efb00 */
[----:B0-----:R-:W3:Y:S04]  /*1220*/  LDG.E.64.STRONG.GPU R108, desc[UR6][R90.64+0x300] ;  /* 0x000300065a6c7981 */ /* 0x001ee8000c1efb00 */
[----:B------:R-:W-:Y:S04]  /*1230*/  STL.64 [R1+0x198], R76 ;  /* 0x0001984c01007387 */ /* 0x000fe80000100a00 */
[----:B------:R-:W-:Y:S04]  /*1240*/  STL.64 [R1+0x3e8], R80 ;  /* 0x0003e85001007387 */ /* 0x000fe80000100a00 */
[----:B------:R0:W-:Y:S04]  /*1250*/  STL.64 [R1+0x360], R114 ;  /* 0x0003607201007387 */ /* 0x0001e80000100a00 */
[----:B------:R-:W-:Y:S04]  /*1260*/  STL.64 [R1+0x2a8], R86 ;  /* 0x0002a85601007387 */ /* 0x000fe80000100a00 */
[----:B------:R1:W-:Y:S04]  /*1270*/  STL.64 [R1+0x190], R84 ;  /* 0x0001905401007387 */ /* 0x0003e80000100a00 */
[----:B0-----:R-:W3:Y:S04]  /*1280*/  LDG.E.64.STRONG.GPU R114, desc[UR6][R98.64+0x300] ;  /* 0x0003000662727981 */ /* 0x001ee8000c1efb00 */
        /* <DEDUP_REMOVED lines=8> */
[----:B-1----:R0:W5:Y:S04]  /*1310*/  LDG.E.64.STRONG.GPU R84, desc[UR6][R98.64+0x500] ;  /* 0x0005000662547981 */ /* 0x002168000c1efb00 */
[----:B------:R0:W5:Y:S04]  /*1320*/  LDG.E.64.STRONG.GPU R86, desc[UR6][R98.64+0x600] ;  /* 0x0006000662567981 */ /* 0x000168000c1efb00 */
[----:B------:R0:W5:Y:S04]  /*1330*/  LDG.E.64.STRONG.GPU R90, desc[UR6][R106.64+0x400] ;  /* 0x000400066a5a7981 */ /* 0x000168000c1efb00 */
[----:B----4-:R-:W-:Y:S04]  /*1340*/  STL.64 [R1+0x3e0], R88 ;  /* 0x0003e05801007387 */ /* 0x010fe80000100a00 */
[----:B------:R1:W-:Y:S04]  /*1350*/  STL.64 [R1+0x358], R122 ;  /* 0x0003587a01007387 */ /* 0x0003e80000100a00 */
[----:B------:R-:W-:Y:S04]  /*1360*/  STL.64 [R1+0x290], R94 ;  /* 0x0002905e01007387 */ /* 0x000fe80000100a00 */
[----:B--2---:R2:W-:Y:S04]  /*1370*/  STL.64 [R1+0x170], R92 ;  /* 0x0001705c01007387 */ /* 0x0045e80000100a00 */
[----:B-1----:R-:W4:Y:S04]  /*1380*/  LDG.E.64.STRONG.GPU R122, desc[UR6][R106.64+0x300] ;  /* 0x000300066a7a7981 */ /* 0x002f28000c1efb00 */
[----:B------:R0:W5:Y:S04]  /*1390*/  LDG.E.64.STRONG.GPU R88, desc[UR6][R98.64+0x700] ;  /* 0x0007000662587981 */ /* 0x000168000c1efb00 */
[----:B--2---:R0:W5:Y:S04]  /*13a0*/  LDG.E.64.STRONG.GPU R92, desc[UR6][R106.64+0x500] ;  /* 0x000500066a5c7981 */ /* 0x004168000c1efb00 */
[----:B------:R0:W5:Y:S04]  /*13b0*/  LDG.E.64.STRONG.GPU R94, desc[UR6][R106.64+0x600] ;  /* 0x000600066a5e7981 */ /* 0x000168000c1efb00 */
[----:B---3--:R-:W-:Y:S04]  /*13c0*/  STL.64 [R1+0x3d8], R96 ;  /* 0x0003d86001007387 */ /* 0x008fe80000100a00 */
[----:B------:R1:W-:Y:S04]  /*13d0*/  STL.64 [R1+0x350], R130 ;  /* 0x0003508201007387 */ /* 0x0003e80000100a00 */
[----:B------:R-:W-:Y:S04]  /*13e0*/  STL.64 [R1+0x288], R102 ;  /* 0x0002886601007387 */ /* 0x000fe80000100a00 */
[----:B------:R-:W-:Y:S04]  /*13f0*/  STL.64 [R1+0x168], R100 ;  /* 0x0001686401007387 */ /* 0x000fe80000100a00 */
[----:B-1----:R-:W2:Y:S04]  /*1400*/  LDG.E.64.STRONG.GPU R130, desc[UR6][R104.64+0x300] ;  /* 0x0003000668827981 */ /* 0x002ea8000c1efb00 */
[----:B------:R1:W-:Y:S04]  /*1410*/  STL.64 [R1+0x3d0], R140 ;  /* 0x0003d08c01007387 */ /* 0x0003e80000100a00 */
[----:B------:R3:W-:Y:S04]  /*1420*/  STL.64 [R1+0x340], R138 ;  /* 0x0003408a01007387 */ /* 0x0007e80000100a00 */
[----:B------:R0:W5:Y:S04]  /*1430*/  LDG.E.64.STRONG.GPU R96, desc[UR6][R106.64+0x700] ;  /* 0x000700066a607981 */ /* 0x000168000c1efb00 */
[----:B-1----:R-:W2:Y:S04]  /*1440*/  LDG.E.64.STRONG.GPU R140, desc[UR6][R112.64+0x200] ;  /* 0x00020006708c7981 */ /* 0x002ea8000c1efb00 */
[----:B---3--:R-:W3:Y:S04]  /*1450*/  LDG.E.64.STRONG.GPU R138, desc[UR6][R112.64+0x300] ;  /* 0x00030006708a7981 */ /* 0x008ee8000c1efb00 */
[----:B------:R-:W-:Y:S04]  /*1460*/  STL.64 [R1+0x280], R110 ;  /* 0x0002806e01007387 */ /* 0x000fe80000100a00 */
[----:B------:R-:W-:Y:S04]  /*1470*/  STL.64 [R1+0x160], R108 ;  /* 0x0001606c01007387 */ /* 0x000fe80000100a00 */
[----:B------:R1:W-:Y:S04]  /*1480*/  STL.64 [R1+0x3c8], R146 ;  /* 0x0003c89201007387 */ /* 0x0003e80000100a00 */
[----:B------:R-:W-:Y:S04]  /*1490*/  STL.64 [R1+0x338], R118 ;  /* 0x0003387601007387 */ /* 0x000fe80000100a00 */
[----:B------:R-:W-:Y:S04]  /*14a0*/  STL.64 [R1+0x278], R116 ;  /* 0x0002787401007387 */ /* 0x000fe80000100a00 */
[----:B-1----:R-:W3:Y:S04]  /*14b0*/  LDG.E.64.STRONG.GPU R146, desc[UR6][R120.64+0x300] ;  /* 0x0003000678927981 */ /* 0x002ee8000c1efb00 */
[----:B------:R-:W-:Y:S04]  /*14c0*/  STL.64 [R1+0x158], R114 ;  /* 0x0001587201007387 */ /* 0x000fe80000100a00 */
[----:B------:R1:W-:Y:S04]  /*14d0*/  STL.64 [R1+0x3c0], R154 ;  /* 0x0003c09a01007387 */ /* 0x0003e80000100a00 */
[----:B------:R-:W-:Y:S04]  /*14e0*/  STL.64 [R1+0x330], R126 ;  /* 0x0003307e01007387 */ /* 0x000fe80000100a00 */
[----:B------:R0:W-:Y:S04]  /*14f0*/  STL.64 [R1+0x270], R124 ;  /* 0x0002707c01007387 */ /* 0x0001e80000100a00 */
[----:B-1----:R-:W3:Y:S04]  /*1500*/  LDG.E.64.STRONG.GPU R154, desc[UR6][R128.64+0x300] ;  /* 0x00030006809a7981 */ /* 0x002ee8000c1efb00 */
        /* <DEDUP_REMOVED lines=11> */
[----:B------:R-:W5:Y:S04]  /*15c0*/  LDG.E.64.STRONG.GPU R104, desc[UR6][R104.64+0x700] ;  /* 0x0007000668687981 */ /* 0x000f68000c1efb00 */
[----:B------:R-:W5:Y:S04]  /*15d0*/  LDG.E.64.STRONG.GPU R112, desc[UR6][R112.64+0x700] ;  /* 0x0007000670707981 */ /* 0x000f68000c1efb00 */
[----:B------:R-:W5:Y:S04]  /*15e0*/  LDG.E.64.STRONG.GPU R120, desc[UR6][R120.64+0x700] ;  /* 0x0007000678787981 */ /* 0x000f68000c1efb00 */
[----:B----4-:R-:W-:Y:S04]  /*15f0*/  STL.64 [R1+0x138], R122 ;  /* 0x0001387a01007387 */ /* 0x010fe80000100a00 */
[----:B------:R0:W-:Y:S04]  /*1600*/  STL.64 [R1+0x3b8], R162 ;  /* 0x0003b8a201007387 */ /* 0x0001e80000100a00 */
[----:B------:R-:W-:Y:S04]  /*1610*/  STL.64 [R1+0x328], R134 ;  /* 0x0003288601007387 */ /* 0x000fe80000100a00 */
[----:B------:R4:W-:Y:S04]  /*1620*/  STL.64 [R1+0x258], R132 ;  /* 0x0002588401007387 */ /* 0x0009e80000100a00 */
[----:B0-----:R-:W3:Y:S04]  /*1630*/  LDG.E.64.STRONG.GPU R162, desc[UR6][R136.64+0x300] ;  /* 0x0003000688a27981 */ /* 0x001ee8000c1efb00 */
[----:B------:R1:W5:Y:S04]  /*1640*/  LDG.E.64.STRONG.GPU R122, desc[UR6][R128.64+0x400] ;  /* 0x00040006807a7981 */ /* 0x000368000c1efb00 */
[----:B----4-:R1:W5:Y:S04]  /*1650*/  LDG.E.64.STRONG.GPU R132, desc[UR6][R136.64+0x500] ;  /* 0x0005000688847981 */ /* 0x010368000c1efb00 */
[----:B------:R1:W5:Y:S04]  /*1660*/  LDG.E.64.STRONG.GPU R134, desc[UR6][R136.64+0x600] ;  /* 0x0006000688867981 */ /* 0x000368000c1efb00 */
[----:B--2---:R0:W-:Y:S04]  /*1670*/  STL.64 [R1+0x130], R130 ;  /* 0x0001308201007387 */ /* 0x0041e80000100a00 */
[----:B------:R2:W-:Y:S04]  /*1680*/  STL.64 [R1+0x3b0], R170 ;  /* 0x0003b0aa01007387 */ /* 0x0005e80000100a00 */
[----:B------:R-:W-:Y:S04]  /*1690*/  STL.64 [R1+0x320], R142 ;  /* 0x0003208e01007387 */ /* 0x000fe80000100a00 */
[----:B0-----:R1:W5:Y:S04]  /*16a0*/  LDG.E.64.STRONG.GPU R130, desc[UR6][R136.64+0x400] ;  /* 0x0004000688827981 */ /* 0x001368000c1efb00 */
[----:B--2---:R-:W2:Y:S04]  /*16b0*/  LDG.E.64.STRONG.GPU R170, desc[UR6][R144.64+0x300] ;  /* 0x0003000690aa7981 */ /* 0x004ea8000c1efb00 */
[----:B------:R0:W-:Y:S04]  /*16c0*/  STL.64 [R1+0x250], R140 ;  /* 0x0002508c01007387 */ /* 0x0001e80000100a00 */
[----:B---3--:R3:W-:Y:S04]  /*16d0*/  STL.64 [R1+0x128], R138 ;  /* 0x0001288a01007387 */ /* 0x0087e80000100a00 */
[----:B------:R4:W-:Y:S04]  /*16e0*/  STL.64 [R1+0x3a8], R178 ;  /* 0x0003a8b201007387 */ /* 0x0009e80000100a00 */
[----:B0-----:R1:W5:Y:S04]  /*16f0*/  LDG.E.64.STRONG.GPU R140, desc[UR6][R144.64+0x500] ;  /* 0x00050006908c7981 */ /* 0x001368000c1efb00 */
[----:B---3--:R1:W5:Y:S04]  /*1700*/  LDG.E.64.STRONG.GPU R138, desc[UR6][R144.64+0x400] ;  /* 0x00040006908a7981 */ /* 0x008368000c1efb00 */
[----:B----4-:R-:W3:Y:S04]  /*1710*/  LDG.E.64.STRONG.GPU R178, desc[UR6][R152.64+0x300] ;  /* 0x0003000698b27981 */ /* 0x010ee8000c1efb00 */
[----:B------:R-:W-:Y:S04]  /*1720*/  STL.64 [R1+0x318], R150 ;  /* 0x0003189601007387 */ /* 0x000fe80000100a00 */
[----:B------:R-:W-:Y:S04]  /*1730*/  STL.64 [R1+0x248], R148 ;  /* 0x0002489401007387 */ /* 0x000fe80000100a00 */
[----:B------:R-:W-:Y:S04]  /*1740*/  STL.64 [R1+0x120], R146 ;  /* 0x0001209201007387 */ /* 0x000fe80000100a00 */
[----:B------:R0:W-:Y:S04]  /*1750*/  STL.64 [R1+0x380], R186 ;  /* 0x000380ba01007387 */ /* 0x0001e80000100a00 */
[----:B------:R-:W-:Y:S04]  /*1760*/  STL.64 [R1+0x308], R158 ;  /* 0x0003089e01007387 */ /* 0x000fe80000100a00 */
[----:B------:R-:W-:Y:S04]  /*1770*/  STL.64 [R1+0x240], R156 ;  /* 0x0002409c01007387 */ /* 0x000fe80000100a00 */
[----:B------:R-:W-:Y:S04]  /*1780*/  STL.64 [R1+0x100], R154 ;  /* 0x0001009a01007387 */ /* 0x000fe80000100a00 */
[----:B0-----:R-:W4:Y:S04]  /*1790*/  LDG.E.64.STRONG.GPU R186, desc[UR6][R160.64+0x300] ;  /* 0x00030006a0ba7981 */ /* 0x001f28000c1efb00 */
[----:B------:R0:W-:Y:S04]  /*17a0*/  STL.64 [R1+0x348], R194 ;  /* 0x000348c201007387 */ /* 0x0001e80000100a00 */
[----:B------:R-:W-:Y:S04]  /*17b0*/  STL.64 [R1+0x2f8], R166 ;  /* 0x0002f8a601007387 */ /* 0x000fe80000100a00 */
[----:B------:R1:W-:Y:S04]  /*17c0*/  STL.64 [R1+0x220], R164 ;  /* 0x000220a401007387 */ /* 0x0003e80000100a00 */
[----:B0-----:R-:W4:Y:S04]  /*17d0*/  LDG.E.64.STRONG.GPU R194, desc[UR6][R168.64+0x300] ;  /* 0x00030006a8c27981 */ /* 0x001f28000c1efb00 */
        /* <DEDUP_REMOVED lines=9> */
[----:B------:R-:W5:Y:S04]  /*1870*/  LDG.E.64.STRONG.GPU R128, desc[UR6][R128.64+0x700] ;  /* 0x0007000680807981 */ /* 0x000f68000c1efb00 */
[----:B------:R-:W5:Y:S04]  /*1880*/  LDG.E.64.STRONG.GPU R136, desc[UR6][R136.64+0x700] ;  /* 0x0007000688887981 */ /* 0x000f68000c1efb00 */
[----:B------:R-:W5:Y:S04]  /*1890*/  LDG.E.64.STRONG.GPU R144, desc[UR6][R144.64+0x700] ;  /* 0x0007000690907981 */ /* 0x000f68000c1efb00 */
[----:B------:R-:W5:Y:S04]  /*18a0*/  LDG.E.64.STRONG.GPU R152, desc[UR6][R152.64+0x700] ;  /* 0x0007000698987981 */ /* 0x000f68000c1efb00 */
[----:B------:R-:W5:Y:S04]  /*18b0*/  LDG.E.64.STRONG.GPU R160, desc[UR6][R160.64+0x700] ;  /* 0x00070006a0a07981 */ /* 0x000f68000c1efb00 */
[----:B------:R-:W-:Y:S04]  /*18c0*/  STL.64 [R1+0xf0], R162 ;  /* 0x0000f0a201007387 */ /* 0x000fe80000100a00 */
[----:B------:R1:W-:Y:S04]  /*18d0*/  STL.64 [R1+0x310], R202 ;  /* 0x000310ca01007387 */ /* 0x0003e80000100a00 */
[----:B------:R-:W-:Y:S04]  /*18e0*/  STL.64 [R1+0x2f0], R174 ;  /* 0x0002f0ae01007387 */ /* 0x000fe80000100a00 */
[----:B------:R0:W-:Y:S04]  /*18f0*/  STL.64 [R1+0x218], R172 ;  /* 0x000218ac01007387 */ /* 0x0001e80000100a00 */
[----:B-1----:R-:W4:Y:S04]  /*1900*/  LDG.E.64.STRONG.GPU R202, desc[UR6][R176.64+0x300] ;  /* 0x00030006b0ca7981 */ /* 0x002f28000c1efb00 */
[----:B------:R1:W5:Y:S04]  /*1910*/  LDG.E.64.STRONG.GPU R162, desc[UR6][R168.64+0x400] ;  /* 0x00040006a8a27981 */ /* 0x000368000c1efb00 */
[----:B0-----:R1:W5:Y:S04]  /*1920*/  LDG.E.64.STRONG.GPU R172, desc[UR6][R176.64+0x500] ;  /* 0x00050006b0ac7981 */ /* 0x001368000c1efb00 */
[----:B------:R1:W5:Y:S04]  /*1930*/  LDG.E.64.STRONG.GPU R174, desc[UR6][R176.64+0x600] ;  /* 0x00060006b0ae7981 */ /* 0x000368000c1efb00 */
[----:B--2---:R-:W-:Y:S04]  /*1940*/  STL.64 [R1+0xe8], R170 ;  /* 0x0000e8aa01007387 */ /* 0x004fe80000100a00 */
[----:B------:R0:W-:Y:S04]  /*1950*/  STL.64 [R1+0x2d8], R212 ;  /* 0x0002d8d401007387 */ /* 0x0001e80000100a00 */
[----:B------:R-:W-:Y:S04]  /*1960*/  STL.64 [R1+0x2d0], R182 ;  /* 0x0002d0b601007387 */ /* 0x000fe80000100a00 */
[----:B------:R2:W-:Y:S04]  /*1970*/  STL.64 [R1+0x210], R180 ;  /* 0x000210b401007387 */ /* 0x0005e80000100a00 */
[----:B0-----:R-:W4:Y:S04]  /*1980*/  LDG.E.64.STRONG.GPU R212, desc[UR6][R192.64+0x100] ;  /* 0x00010006c0d47981 */ /* 0x001f28000c1efb00 */
[----:B------:R1:W5:Y:S04]  /*1990*/  LDG.E.64.STRONG.GPU R170, desc[UR6][R176.64+0x400] ;  /* 0x00040006b0aa7981 */ /* 0x000368000c1efb00 */
[----:B---3--:R0:W-:Y:S04]  /*19a0*/  STL.64 [R1+0xc8], R178 ;  /* 0x0000c8b201007387 */ /* 0x0081e80000100a00 */
[----:B------:R3:W-:Y:S04]  /*19b0*/  STL.64 [R1+0x2a0], R210 ;  /* 0x0002a0d201007387 */ /* 0x0007e80000100a00 */
[----:B--2---:R1:W5:Y:S04]  /*19c0*/  LDG.E.64.STRONG.GPU R180, desc[UR6][R184.64+0x500] ;  /* 0x00050006b8b47981 */ /* 0x004368000c1efb00 */
[----:B0-----:R1:W5:Y:S04]  /*19d0*/  LDG.E.64.STRONG.GPU R178, desc[UR6][R184.64+0x400] ;  /* 0x00040006b8b27981 */ /* 0x001368000c1efb00 */
[----:B---3--:R-:W2:Y:S04]  /*19e0*/  LDG.E.64.STRONG.GPU R210, desc[UR6][R192.64] ;  /* 0x00000006c0d27981 */ /* 0x008ea8000c1efb00 */
[----:B------:R-:W-:Y:S04]  /*19f0*/  STL.64 [R1+0x298], R190 ;  /* 0x000298be01007387 */ /* 0x000fe80000100a00 */
[----:B------:R-:W-:Y:S04]  /*1a00*/  STL.64 [R1+0x208], R188 ;  /* 0x000208bc01007387 */ /* 0x000fe80000100a00 */
[----:B------:R1:W5:Y:S04]  /*1a10*/  LDG.E.64.STRONG.GPU R182, desc[UR6][R184.64+0x600] ;  /* 0x00060006b8b67981 */ /* 0x000368000c1efb00 */
[----:B----4-:R-:W-:Y:S04]  /*1a20*/  STL.64 [R1+0xc0], R186 ;  /* 0x0000c0ba01007387 */ /* 0x010fe80000100a00 */
[----:B------:R0:W-:Y:S04]  /*1a30*/  STL.64 [R1+0x268], R218 ;  /* 0x000268da01007387 */ /* 0x0001e80000100a00 */
[----:B------:R-:W-:Y:S04]  /*1a40*/  STL.64 [R1+0x260], R198 ;  /* 0x000260c601007387 */ /* 0x000fe80000100a00 */
[----:B------:R-:W-:Y:S04]  /*1a50*/  STL.64 [R1+0x200], R196 ;  /* 0x000200c401007387 */ /* 0x000fe80000100a00 */
[----:B------:R-:W-:Y:S04]  /*1a60*/  STL.64 [R1+0xb8], R194 ;  /* 0x0000b8c201007387 */ /* 0x000fe80000100a00 */
[----:B------:R3:W-:Y:S04]  /*1a70*/  STL.64 [R1+0x230], R220 ;  /* 0x000230dc01007387 */ /* 0x0007e80000100a00 */
[----:B------:R-:W-:Y:S04]  /*1a80*/  STL.64 [R1+0x228], R206 ;  /* 0x000228ce01007387 */ /* 0x000fe80000100a00 */
[----:B------:R4:W-:Y:S04]  /*1a90*/  STL.64 [R1+0x1e8], R204 ;  /* 0x0001e8cc01007387 */ /* 0x0009e80000100a00 */
[----:B0-----:R-:W2:Y:S04]  /*1aa0*/  LDG.E.64.STRONG.GPU R218, desc[UR6][R200.64+0x300] ;  /* 0x00030006c8da7981 */ /* 0x001ea8000c1efb00 */
[----:B---3--:R-:W3:Y:S04]  /*1ab0*/  LDG.E.64.STRONG.GPU R220, desc[UR6][R208.64] ;  /* 0x00000006d0dc7981 */ /* 0x008ee8000c1efb00 */
[----:B------:R1:W5:Y:S04]  /*1ac0*/  LDG.E.64.STRONG.GPU R186, desc[UR6][R192.64+0x400] ;  /* 0x00040006c0ba7981 */ /* 0x000368000c1efb00 */
[----:B------:R1:W5:Y:S04]  /*1ad0*/  LDG.E.64.STRONG.GPU R188, desc[UR6][R192.64+0x500] ;  /* 0x00050006c0bc7981 */ /* 0x000368000c1efb00 */
[----:B------:R1:W5:Y:S04]  /*1ae0*/  LDG.E.64.STRONG.GPU R190, desc[UR6][R192.64+0x600] ;  /* 0x00060006c0be7981 */ /* 0x000368000c1efb00 */
[----:B------:R1:W5:Y:S04]  /*1af0*/  LDG.E.64.STRONG.GPU R194, desc[UR6][R200.64+0x400] ;  /* 0x00040006c8c27981 */ /* 0x000368000c1efb00 */
[----:B------:R1:W5:Y:S04]  /*1b00*/  LDG.E.64.STRONG.GPU R196, desc[UR6][R200.64+0x500] ;  /* 0x00050006c8c47981 */ /* 0x000368000c1efb00 */
[----:B------:R1:W5:Y:S04]  /*1b10*/  LDG.E.64.STRONG.GPU R198, desc[UR6][R200.64+0x600] ;  /* 0x00060006c8c67981 */ /* 0x000368000c1efb00 */
[----:B----4-:R1:W5:Y:S04]  /*1b20*/  LDG.E.64.STRONG.GPU R204, desc[UR6][R208.64+0x500] ;  /* 0x00050006d0cc7981 */ /* 0x010368000c1efb00 */
[----:B------:R1:W5:Y:S04]  /*1b30*/  LDG.E.64.STRONG.GPU R206, desc[UR6][R208.64+0x600] ;  /* 0x00060006d0ce7981 */ /* 0x000368000c1efb00 */
[----:B------:R-:W5:Y:S04]  /*1b40*/  LDG.E.64.STRONG.GPU R168, desc[UR6][R168.64+0x700] ;  /* 0x00070006a8a87981 */ /* 0x000f68000c1efb00 */
[----:B------:R-:W5:Y:S04]  /*1b50*/  LDG.E.64.STRONG.GPU R176, desc[UR6][R176.64+0x700] ;  /* 0x00070006b0b07981 */ /* 0x000f68000c1efb00 */
[----:B------:R-:W5:Y:S04]  /*1b60*/  LDG.E.64.STRONG.GPU R184, desc[UR6][R184.64+0x700] ;  /* 0x00070006b8b87981 */ /* 0x000f68000c1efb00 */
[----:B------:R-:W5:Y:S04]  /*1b70*/  LDG.E.64.STRONG.GPU R192, desc[UR6][R192.64+0x700] ;  /* 0x00070006c0c07981 */ /* 0x000f68000c1efb00 */
[----:B------:R-:W5:Y:S04]  /*1b80*/  LDG.E.64.STRONG.GPU R200, desc[UR6][R200.64+0x700] ;  /* 0x00070006c8c87981 */ /* 0x000f68000c1efb00 */
[----:B------:R-:W-:Y:S04]  /*1b90*/  STL.64 [R1+0xb0], R202 ;  /* 0x0000b0ca01007387 */ /* 0x000fe80000100a00 */
[----:B------:R-:W-:Y:S04]  /*1ba0*/  STL.64 [R1+0x1f8], R238 ;  /* 0x0001f8ee01007387 */ /* 0x000fe80000100a00 */
[----:B------:R0:W-:Y:S04]  /*1bb0*/  STL.64 [R1+0x1f0], R236 ;  /* 0x0001f0ec01007387 */ /* 0x0001e80000100a00 */
[----:B------:R-:W-:Y:S04]  /*1bc0*/  STL.64 [R1+0x1e0], R228 ;  /* 0x0001e0e401007387 */ /* 0x000fe80000100a00 */
[----:B------:R4:W-:Y:S04]  /*1bd0*/  STL.64 [R1+0x90], R226 ;  /* 0x000090e201007387 */ /* 0x0009e80000100a00 */
[----:B0-----:R-:W3:Y:S04]  /*1be0*/  LDG.E.64.STRONG.GPU R236, desc[UR6][R216.64] ;  /* 0x00000006d8ec7981 */ /* 0x001ee8000c1efb00 */
[----:B------:R-:W3:Y:S04]  /*1bf0*/  LDG.E.64.STRONG.GPU R238, desc[UR6][R216.64+0x100] ;  /* 0x00010006d8ee7981 */ /* 0x000ee8000c1efb00 */
[----:B----4-:R-:W4:Y:S04]  /*1c00*/  LDG.E.64.STRONG.GPU R226, desc[UR6][R216.64+0x200] ;  /* 0x00020006d8e27981 */ /* 0x010f28000c1efb00 */
[----:B------:R-:W4:Y:S04]  /*1c10*/  LDG.E.64.STRONG.GPU R228, desc[UR6][R216.64+0x300] ;  /* 0x00030006d8e47981 */ /* 0x000f28000c1efb00 */
[----:B------:R1:W5:Y:S04]  /*1c20*/  LDG.E.64.STRONG.GPU R202, desc[UR6][R208.64+0x400] ;  /* 0x00040006d0ca7981 */ /* 0x000368000c1efb00 */
[----:B------:R-:W5:Y:S04]  /*1c30*/  LDG.E.64.STRONG.GPU R208, desc[UR6][R208.64+0x700] ;  /* 0x00070006d0d07981 */ /* 0x000f68000c1efb00 */
[----:B--2---:R-:W-:Y:S04]  /*1c40*/  STL.64 [R1+0x1c0], R210 ;  /* 0x0001c0d201007387 */ /* 0x004fe80000100a00 */
[----:B------:R-:W-:Y:S04]  /*1c50*/  STL.64 [R1+0x1b8], R212 ;  /* 0x0001b8d401007387 */ /* 0x000fe80000100a00 */
[----:B------:R-:W-:Y:S04]  /*1c60*/  STL.64 [R1+0x1b0], R214 ;  /* 0x0001b0d601007387 */ /* 0x000fe80000100a00 */
[----:B------:R0:W-:Y:S04]  /*1c70*/  STL.64 [R1+0x88], R230 ;  /* 0x000088e601007387 */ /* 0x0001e80000100a00 */
[----:B------:R2:W-:Y:S04]  /*1c80*/  STL.64 [R1+0x188], R242 ;  /* 0x000188f201007387 */ /* 0x0005e80000100a00 */
[----:B------:R1:W-:Y:S04]  /*1c90*/  STL.64 [R1+0x180], R244 ;  /* 0x000180f401007387 */ /* 0x0003e80000100a00 */
[----:B0-----:R-:W4:Y:S04]  /*1ca0*/  LDG.E.64.STRONG.GPU R230, desc[UR6][R224.64] ;  /* 0x00000006e0e67981 */ /* 0x001f28000c1efb00 */
[----:B--2---:R-:W2:Y:S04]  /*1cb0*/  LDG.E.64.STRONG.GPU R242, desc[UR6][R224.64+0x100] ;  /* 0x00010006e0f27981 */ /* 0x004ea8000c1efb00 */
[----:B-1----:R-:W2:Y:S04]  /*1cc0*/  LDG.E.64.STRONG.GPU R244, desc[UR6][R224.64+0x200] ;  /* 0x00020006e0f47981 */ /* 0x002ea8000c1efb00 */
[----:B------:R0:W-:Y:S04]  /*1cd0*/  STL.64 [R1+0x178], R246 ;  /* 0x000178f601007387 */ /* 0x0001e80000100a00 */
[----:B------:R1:W5:Y:S04]  /*1ce0*/  LDG.E.64.STRONG.GPU R210, desc[UR6][R216.64+0x400] ;  /* 0x00040006d8d27981 */ /* 0x000368000c1efb00 */
[----:B------:R1:W5:Y:S04]  /*1cf0*/  LDG.E.64.STRONG.GPU R212, desc[UR6][R216.64+0x500] ;  /* 0x00050006d8d47981 */ /* 0x000368000c1efb00 */
[----:B0-----:R-:W2:Y:S04]  /*1d00*/  LDG.E.64.STRONG.GPU R246, desc[UR6][R224.64+0x300] ;  /* 0x00030006e0f67981 */ /* 0x001ea8000c1efb00 */
[----:B------:R-:W-:Y:S04]  /*1d10*/  STL.64 [R1+0x80], R218 ;  /* 0x000080da01007387 */ /* 0x000fe80000100a00 */
[----:B---3--:R-:W-:Y:S04]  /*1d20*/  STL.64 [R1+0x150], R220 ;  /* 0x000150dc01007387 */ /* 0x008fe80000100a00 */
[----:B------:R-:W-:Y:S04]  /*1d30*/  STL.64 [R1+0x148], R222 ;  /* 0x000148de01007387 */ /* 0x000fe80000100a00 */
[----:B------:R0:W-:Y:S04]  /*1d40*/  STL.64 [R1+0x140], R250 ;  /* 0x000140fa01007387 */ /* 0x0001e80000100a00 */
[----:B------:R3:W-:Y:S04]  /*1d50*/  STL.64 [R1+0x78], R234 ;  /* 0x000078ea01007387 */ /* 0x0007e80000100a00 */
[----:B------:R1:W5:Y:S04]  /*1d60*/  LDG.E.64.STRONG.GPU R214, desc[UR6][R216.64+0x600] ;  /* 0x00060006d8d67981 */ /* 0x000368000c1efb00 */
[----:B0-----:R-:W2:Y:S04]  /*1d70*/  LDG.E.64.STRONG.GPU R250, desc[UR6][R232.64] ;  /* 0x00000006e8fa7981 */ /* 0x001ea8000c1efb00 */
[----:B---3--:R-:W3:Y:S04]  /*1d80*/  LDG.E.64.STRONG.GPU R234, desc[UR6][R232.64+0x100] ;  /* 0x00010006e8ea7981 */ /* 0x008ee8000c1efb00 */
[----:B------:R1:W5:Y:S04]  /*1d90*/  LDG.E.64.STRONG.GPU R218, desc[UR6][R224.64+0x400] ;  /* 0x00040006e0da7981 */ /* 0x000368000c1efb00 */
[----:B------:R1:W5:Y:S04]  /*1da0*/  LDG.E.64.STRONG.GPU R220, desc[UR6][R224.64+0x500] ;  /* 0x00050006e0dc7981 */ /* 0x000368000c1efb00 */
[----:B------:R1:W5:Y:S04]  /*1db0*/  LDG.E.64.STRONG.GPU R222, desc[UR6][R224.64+0x600] ;  /* 0x00060006e0de7981 */ /* 0x000368000c1efb00 */
[----:B------:R-:W5:Y:S04]  /*1dc0*/  LDG.E.64.STRONG.GPU R216, desc[UR6][R216.64+0x700] ;  /* 0x00070006d8d87981 */ /* 0x000f68000c1efb00 */
[----:B------:R-:W5:Y:S04]  /*1dd0*/  LDG.E.64.STRONG.GPU R224, desc[UR6][R224.64+0x700] ;  /* 0x00070006e0e07981 */ /* 0x000f68000c1efb00 */
[----:B------:R0:W-:Y:S04]  /*1de0*/  STL.64 [R1+0x118], R236 ;  /* 0x000118ec01007387 */ /* 0x0001e80000100a00 */
[----:B------:R1:W-:Y:S04]  /*1df0*/  STL.64 [R1+0x110], R238 ;  /* 0x000110ee01007387 */ /* 0x0003e80000100a00 */
[----:B----4-:R4:W-:Y:S04]  /*1e00*/  STL.64 [R1+0x108], R226 ;  /* 0x000108e201007387 */ /* 0x0109e80000100a00 */
[----:B------:R4:W-:Y:S04]  /*1e10*/  STL.64 [R1+0x58], R228 ;  /* 0x000058e401007387 */ /* 0x0009e80000100a00 */
[----:B0-----:R-:W3:Y:S04]  /*1e20*/  LDG.E.64.STRONG.GPU R236, desc[UR6][R232.64+0x200] ;  /* 0x00020006e8ec7981 */ /* 0x001ee8000c1efb00 */
[----:B-1----:R-:W3:Y:S04]  /*1e30*/  LDG.E.64.STRONG.GPU R238, desc[UR6][R232.64+0x300] ;  /* 0x00030006e8ee7981 */ /* 0x002ee8000c1efb00 */
[----:B----4-:R0:W5:Y:S04]  /*1e40*/  LDG.E.64.STRONG.GPU R226, desc[UR6][R232.64+0x400] ;  /* 0x00040006e8e27981 */ /* 0x010168000c1efb00 */
[----:B------:R0:W5:Y:S04]  /*1e50*/  LDG.E.64.STRONG.GPU R228, desc[UR6][R232.64+0x500] ;  /* 0x00050006e8e47981 */ /* 0x000168000c1efb00 */
[----:B------:R1:W-:Y:S04]  /*1e60*/  STL.64 [R1+0xe0], R230 ;  /* 0x0000e0e601007387 */ /* 0x0003e80000100a00 */
[----:B--2---:R2:W-:Y:S04]  /*1e70*/  STL.64 [R1+0xd8], R242 ;  /* 0x0000d8f201007387 */ /* 0x0045e80000100a00 */
[----:B------:R4:W-:Y:S04]  /*1e80*/  STL.64 [R1+0xd0], R244 ;  /* 0x0000d0f401007387 */ /* 0x0009e80000100a00 */
[----:B-1----:R0:W5:Y:S04]  /*1e90*/  LDG.E.64.STRONG.GPU R230, desc[UR6][R232.64+0x600] ;  /* 0x00060006e8e67981 */ /* 0x002168000c1efb00 */
[----:B--2---:R-:W2:Y:S04]  /*1ea0*/  LDG.E.64.STRONG.GPU R242, desc[UR6][R240.64] ;  /* 0x00000006f0f27981 */ /* 0x004ea8000c1efb00 */
[----:B----4-:R-:W4:Y:S04]  /*1eb0*/  LDG.E.64.STRONG.GPU R244, desc[UR6][R240.64+0x100] ;  /* 0x00010006f0f47981 */ /* 0x010f28000c1efb00 */
[----:B------:R1:W-:Y:S04]  /*1ec0*/  STL.64 [R1+0x50], R246 ;  /* 0x000050f601007387 */ /* 0x0003e80000100a00 */
[----:B------:R-:W5:Y:S04]  /*1ed0*/  LDG.E.64.STRONG.GPU R232, desc[UR6][R232.64+0x700] ;  /* 0x00070006e8e87981 */ /* 0x000f68000c1efb00 */
[----:B-1----:R-:W4:Y:S04]  /*1ee0*/  LDG.E.64.STRONG.GPU R246, desc[UR6][R240.64+0x200] ;  /* 0x00020006f0f67981 */ /* 0x002f28000c1efb00 */
[----:B------:R1:W-:Y:S04]  /*1ef0*/  STL.64 [R1+0xa8], R250 ;  /* 0x0000a8fa01007387 */ /* 0x0003e80000100a00 */
[----:B---3--:R3:W-:Y:S04]  /*1f00*/  STL.64 [R1+0xa0], R234 ;  /* 0x0000a0ea01007387 */ /* 0x0087e80000100a00 */
[----:B-1----:R-:W4:Y:S04]  /*1f10*/  LDG.E.64.STRONG.GPU R250, desc[UR6][R240.64+0x300] ;  /* 0x00030006f0fa7981 */ /* 0x002f28000c1efb00 */
[----:B---3--:R0:W5:Y:S04]  /*1f20*/  LDG.E.64.STRONG.GPU R234, desc[UR6][R240.64+0x400] ;  /* 0x00040006f0ea7981 */ /* 0x008168000c1efb00 */
[----:B------:R1:W-:Y:S04]  /*1f30*/  STL.64 [R1+0x98], R236 ;  /* 0x000098ec01007387 */ /* 0x0003e80000100a00 */
[----:B------:R3:W-:Y:S04]  /*1f40*/  STL.64 [R1+0x48], R238 ;  /* 0x000048ee01007387 */ /* 0x0007e80000100a00 */
[----:B-1----:R0:W5:Y:S04]  /*1f50*/  LDG.E.64.STRONG.GPU R236, desc[UR6][R240.64+0x500] ;  /* 0x00050006f0ec7981 */ /* 0x002168000c1efb00 */
[----:B---3--:R0:W5:Y:S04]  /*1f60*/  LDG.E.64.STRONG.GPU R238, desc[UR6][R240.64+0x600] ;  /* 0x00060006f0ee7981 */ /* 0x008168000c1efb00 */
[----:B------:R-:W5:Y:S04]  /*1f70*/  LDG.E.64.STRONG.GPU R240, desc[UR6][R240.64+0x700] ;  /* 0x00070006f0f07981 */ /* 0x000f68000c1efb00 */
[----:B--2---:R1:W-:Y:S04]  /*1f80*/  STL.64 [R1+0x70], R242 ;  /* 0x000070f201007387 */ /* 0x0043e80000100a00 */
[----:B----4-:R2:W-:Y:S04]  /*1f90*/  STL.64 [R1+0x68], R244 ;  /* 0x000068f401007387 */ /* 0x0105e80000100a00 */
[----:B-1----:R-:W3:Y:S04]  /*1fa0*/  LDG.E.64.STRONG.GPU R242, desc[UR6][R248.64] ;  /* 0x00000006f8f27981 */ /* 0x002ee8000c1efb00 */
[----:B--2---:R-:W2:Y:S04]  /*1fb0*/  LDG.E.64.STRONG.GPU R244, desc[UR6][R248.64+0x100] ;  /* 0x00010006f8f47981 */ /* 0x004ea8000c1efb00 */
[----:B------:R1:W-:Y:S04]  /*1fc0*/  STL.64 [R1+0x60], R246 ;  /* 0x000060f601007387 */ /* 0x0003e80000100a00 */
[----:B-1----:R-:W4:Y:S04]  /*1fd0*/  LDG.E.64.STRONG.GPU R246, desc[UR6][R248.64+0x200] ;  /* 0x00020006f8f67981 */ /* 0x002f28000c1efb00 */
[----:B------:R1:W-:Y:S04]  /*1fe0*/  STL.64 [R1+0x40], R250 ;  /* 0x000040fa01007387 */ /* 0x0003e80000100a00 */
[----:B-1----:R-:W4:Y:S04]  /*1ff0*/  LDG.E.64.STRONG.GPU R250, desc[UR6][R248.64+0x300] ;  /* 0x00030006f8fa7981 */ /* 0x002f28000c1efb00 */
[----:B---3--:R1:W-:Y:S04]  /*2000*/  STL.64 [R1+0x38], R242 ;  /* 0x000038f201007387 */ /* 0x0083e80000100a00 */
[----:B--2---:R2:W-:Y:S04]  /*2010*/  STL.64 [R1+0x30], R244 ;  /* 0x000030f401007387 */ /* 0x0045e80000100a00 */
[----:B-1----:R0:W5:Y:S04]  /*2020*/  LDG.E.64.STRONG.GPU R242, desc[UR6][R248.64+0x400] ;  /* 0x00040006f8f27981 */ /* 0x002168000c1efb00 */
[----:B--2---:R0:W5:Y:S04]  /*2030*/  LDG.E.64.STRONG.GPU R244, desc[UR6][R248.64+0x500] ;  /* 0x00050006f8f47981 */ /* 0x004168000c1efb00 */
[----:B----4-:R1:W-:Y:S04]  /*2040*/  STL.64 [R1+0x28], R246 ;  /* 0x000028f601007387 */ /* 0x0103e80000100a00 */
[----:B-1----:R0:W5:Y:S04]  /*2050*/  LDG.E.64.STRONG.GPU R246, desc[UR6][R248.64+0x600] ;  /* 0x00060006f8f67981 */ /* 0x002168000c1efb00 */
[----:B------:R-:W5:Y:S01]  /*2060*/  LDG.E.64.STRONG.GPU R248, desc[UR6][R248.64+0x700] ;  /* 0x00070006f8f87981 */ /* 0x000f62000c1efb00 */
[----:B------:R-:W-:-:S03]  /*2070*/  UMOV UR4, URZ ;  /* 0x000000ff00047c82 */ /* 0x000fc60008000000 */
[----:B------:R1:W-:Y:S02]  /*2080*/  STL.64 [R1+0x20], R250 ;  /* 0x000020fa01007387 */ /* 0x0003e40000100a00 */
[----:B01----:R-:W-:-:S07]  /*2090*/  CS2R R250, SRZ ;  /* 0x0000000000fa7805 */ /* 0x003fce000001ff00 */
.L_x_0:
[----:B-----5:R0:W-:Y:S04]  /*20a0*/  STL.64 [R1+0x4a0], R128 ;  /* 0x0004a08001007387 */ /* 0x0201e80000100a00 */
[----:B0-----:R-:W2:Y:S04]  /*20b0*/  LDL.64 R128, [R1+0x3b8] ;  /* 0x0003b80001807983 */ /* 0x001ea80000100a00 */
[----:B------:R0:W-:Y:S04]  /*20c0*/  STL.64 [R1+0x498], R14 ;  /* 0x0004980e01007387 */ /* 0x0001e80000100a00 */
[----:B0-----:R-:W3:Y:S04]  /*20d0*/  LDL.64 R14, [R1+0x3c0] ;  /* 0x0003c000010e7983 */ /* 0x001ee80000100a00 */
[----:B------:R0:W-:Y:S04]  /*20e0*/  STL.64 [R1+0x490], R136 ;  /* 0x0004908801007387 */ /* 0x0001e80000100a00 */
[----:B0-----:R-:W4:Y:S04]  /*20f0*/  LDL.64 R136, [R1+0x3c8] ;  /* 0x0003c80001887983 */ /* 0x001f280000100a00 */
[----:B------:R0:W-:Y:S04]  /*2100*/  STL.64 [R1+0x488], R144 ;  /* 0x0004889001007387 */ /* 0x0001e80000100a00 */
        /* <DEDUP_REMOVED lines=19> */
[----:B------:R-:W-:Y:S04]  /*2240*/  STL.64 [R1+0x438], R224 ;  /* 0x000438e001007387 */ /* 0x000fe80000100a00 */
[----:B------:R0:W-:Y:S04]  /*2250*/  STL.64 [R1+0x430], R232 ;  /* 0x000430e801007387 */ /* 0x0001e80000100a00 */
[----:B------:R1:W-:Y:S04]  /*2260*/  STL.64 [R1+0x428], R240 ;  /* 0x000428f001007387 */ /* 0x0003e80000100a00 */
[----:B------:R1:W-:Y:S04]  /*2270*/  STL.64 [R1+0x420], R248 ;  /* 0x000420f801007387 */ /* 0x0003e80000100a00 */
[----:B0-----:R-:W3:Y:S04]  /*2280*/  LDL.64 R232, [R1+0x380] ;  /* 0x0003800001e87983 */ /* 0x001ee80000100a00 */
[----:B-1----:R-:W3:Y:S04]  /*2290*/  LDL.64 R240, [R1+0x3a8] ;  /* 0x0003a80001f07983 */ /* 0x002ee80000100a00 */
[----:B------:R-:W3:Y:S04]  /*22a0*/  LDL.64 R248, [R1+0x3b0] ;  /* 0x0003b00001f87983 */ /* 0x000ee80000100a00 */
[----:B------:R-:W3:Y:S01]  /*22b0*/  LDL.64 R224, [R1+0x3a0] ;  /* 0x0003a00001e07983 */ /* 0x000ee20000100a00 */
[----:B--2---:R-:W-:-:S03]  /*22c0*/  DADD R250, R216, R250 ;  /* 0x00000000d8fa7229 */ /* 0x004fc600000000fa */
[----:B------:R-:W2:Y:S05]  /*22d0*/  LDL.64 R216, [R1+0x348] ;  /* 0x0003480001d87983 */ /* 0x000eaa0000100a00 */
[----:B----4-:R-:W-:Y:S01]  /*22e0*/  DADD R250, R250, R208 ;  /* 0x00000000fafa7229 */ /* 0x010fe200000000d0 */
[----:B------:R-:W4:Y:S07]  /*22f0*/  LDL.64 R208, [R1+0x310] ;  /* 0x0003100001d07983 */ /* 0x000f2e0000100a00 */
[----:B---3--:R-:W-:Y:S01]  /*2300*/  DADD R250, R250, R200 ;  /* 0x00000000fafa7229 */ /* 0x008fe200000000c8 */
[----:B------:R-:W3:Y:S07]  /*2310*/  LDL.64 R200, [R1+0x2d8] ;  /* 0x0002d80001c87983 */ /* 0x000eee0000100a00 */
[----:B------:R-:W-:Y:S01]  /*2320*/  DADD R250, R250, R192 ;  /* 0x00000000fafa7229 */ /* 0x000fe200000000c0 */
        /* <DEDUP_REMOVED lines=27> */
[----:B--2---:R-:W-:Y:S01]  /*24e0*/  DADD R250, R250, R216 ;  /* 0x00000000fafa7229 */ /* 0x004fe200000000d8 */
[----:B------:R-:W2:Y:S07]  /*24f0*/  LDL.64 R216, [R1+0x388] ;  /* 0x0003880001d87983 */ /* 0x000eae0000100a00 */
        /* <DEDUP_REMOVED lines=161> */
[----:B------:R-:W3:Y:S07]  /*2f10*/  LDL.64 R248, [R1] ;  /* 0x0000000001f87983 */ /* 0x000eee0000100a00 */
        /* <DEDUP_REMOVED lines=13> */
[----:B------:R-:W2:Y:S07]  /*2ff0*/  LDL.64 R192, [R1+0x50] ;  /* 0x0000500001c07983 */ /* 0x000eae0000100a00 */
[----:B------:R-:W-:Y:S01]  /*3000*/  DADD R250, R250, R184 ;  /* 0x00000000fafa7229 */ /* 0x000fe200000000b8 */
[----:B------:R-:W4:Y:S07]  /*3010*/  LDL.64 R184, [R1+0x58] ;  /* 0x0000580001b87983 */ /* 0x000f2e0000100a00 */
[----:B------:R-:W-:Y:S01]  /*3020*/  DADD R250, R250, R176 ;  /* 0x00000000fafa7229 */ /* 0x000fe200000000b0 */
        /* <DEDUP_REMOVED lines=15> */
[----:B---3--:R-:W-:Y:S01]  /*3120*/  DADD R250, R250, R128 ;  /* 0x00000000fafa7229 */ /* 0x008fe20000000080 */
[----:B------:R-:W3:Y:S07]  /*3130*/  LDL.LU.64 R128, [R1+0x4a0] ;  /* 0x0004a00001807983 */ /* 0x000eee0000300a00 */
[----:B--2---:R-:W-:Y:S01]  /*3140*/  DADD R250, R250, R14 ;  /* 0x00000000fafa7229 */ /* 0x004fe2000000000e */
[----:B------:R-:W2:Y:S07]  /*3150*/  LDL.LU.64 R14, [R1+0x498] ;  /* 0x00049800010e7983 */ /* 0x000eae0000300a00 */
[----:B----4-:R-:W-:Y:S01]  /*3160*/  DADD R250, R250, R136 ;  /* 0x00000000fafa7229 */ /* 0x010fe20000000088 */
[----:B------:R-:W4:Y:S07]  /*3170*/  LDL.LU.64 R136, [R1+0x490] ;  /* 0x0004900001887983 */ /* 0x000f2e0000300a00 */
[----:B------:R-:W-:Y:S01]  /*3180*/  DADD R250, R250, R144 ;  /* 0x00000000fafa7229 */ /* 0x000fe20000000090 */
        /* <DEDUP_REMOVED lines=27> */
[----:B------:R-:W-:-:S08]  /*3340*/  DADD R250, R250, R34 ;  /* 0x00000000fafa7229 */ /* 0x000fd00000000022 */
        /* <DEDUP_REMOVED lines=106> */
[----:B---3--:R-:W-:-:S08]  /*39f0*/  DADD R250, R250, R128 ;  /* 0x00000000fafa7229 */ /* 0x008fd00000000080 */
[----:B--2---:R-:W-:-:S08]  /*3a00*/  DADD R250, R250, R14 ;  /* 0x00000000fafa7229 */ /* 0x004fd0000000000e */
[----:B----4-:R-:W-:-:S08]  /*3a10*/  DADD R250, R250, R136 ;  /* 0x00000000fafa7229 */ /* 0x010fd00000000088 */
        /* <DEDUP_REMOVED lines=10> */
[----:B------:R-:W-:Y:S01]  /*3ac0*/  DADD R250, R250, R224 ;  /* 0x00000000fafa7229 */ /* 0x000fe200000000e0 */
[----:B------:R-:W-:-:S07]  /*3ad0*/  UIADD3 UR4, UPT, UPT, UR4, 0x1, URZ ;  /* 0x0000000104047890 */ /* 0x000fce000fffe0ff */
[----:B------:R-:W-:Y:S01]  /*3ae0*/  DADD R250, R250, R232 ;  /* 0x00000000fafa7229 */ /* 0x000fe200000000e8 */
[----:B------:R-:W-:-:S07]  /*3af0*/  UISETP.NE.AND UP0, UPT, UR4, 0xb71b00, UPT ;  /* 0x00b71b000400788c */ /* 0x000fce000bf05270 */
[----:B------:R-:W-:-:S08]  /*3b00*/  DADD R250, R250, R240 ;  /* 0x00000000fafa7229 */ /* 0x000fd000000000f0 */
[----:B------:R-:W-:Y:S01]  /*3b10*/  DADD R250, R250, R248 ;  /* 0x00000000fafa7229 */ /* 0x000fe200000000f8 */
[----:B------:R-:W-:Y:S10]  /*3b20*/  BRA.U UP0, `(.L_x_0) ;  /* 0xffffffe5005c7547 */ /* 0x000ff4000b83ffff */
[----:B------:R-:W0:Y:S01]  /*3b30*/  S2R R5, SR_TID.X ;  /* 0x0000000000057919 */ /* 0x000e220000002100 */
[----:B------:R-:W0:Y:S02]  /*3b40*/  LDC.64 R2, c[0x4][RZ] ;  /* 0x01000000ff027b82 */ /* 0x000e240000000a00 */
[----:B0-----:R-:W-:-:S05]  /*3b50*/  IMAD.WIDE.U32 R2, R5, 0x8, R2 ;  /* 0x0000000805027825 */ /* 0x001fca00078e0002 */
[----:B------:R-:W-:Y:S01]  /*3b60*/  STG.E.64 desc[UR6][R2.64], R250 ;  /* 0x000000fa02007986 */ /* 0x000fe2000c101b06 */
[----:B------:R-:W-:Y:S05]  /*3b70*/  EXIT ;  /* 0x000000000000794d */ /* 0x000fea0003800000 */
.L_x_1:
[----:B------:R-:W-:-:S00]  /*3b80*/  BRA `(.L_x_1) ;  /* 0xfffffffc00fc7947 */ /* 0x000fc0000383ffff */
[----:B------:R-:W-:-:S00]  /*3b90*/  NOP ;  /* 0x0000000000007918 */ /* 0x000fc00000000000 */
        /* <DEDUP_REMOVED lines=14> */
.L_x_2:


//--------------------- .nv.shared.reserved.0     --------------------------
	.section	.nv.shared.reserved.0,"aw",@nobits
	.weak		__nv_reservedSMEM_offset_0_alias
	.size		__nv_reservedSMEM_offset_0_alias, 0, 64
	.other		__nv_reservedSMEM_offset_0_alias,@"STO_CUDA_RESERVED_SHARED STV_DEFAULT"
__nv_reservedSMEM_offset_0_alias:
	.zero		0
	.zero		64


//--------------------- .nv.global                --------------------------
	.section	.nv.global,"aw",@nobits
.nv.global:
	.type		arr,@object
	.size		arr,(.L_0 - arr)
arr:
	.zero		65536
.L_0:


//--------------------- .nv.constant0._Z19l2_ld_hammer_kernelv --------------------------
	.section	.nv.constant0._Z19l2_ld_hammer_kernelv,"a",@progbits
	.sectionflags	@""
	.align	4
.nv.constant0._Z19l2_ld_hammer_kernelv:
	.zero		896


//--------------------- SYMBOLS --------------------------

	.type		.nv.reservedSmem.offset0,@object
	.size		.nv.reservedSmem.offset0,0x4
